//
// Generated by NVIDIA NVVM Compiler
//
// Compiler Build ID: CL-36424714
// Cuda compilation tools, release 13.0, V13.0.88
// Based on NVVM 20.0.0
//

.version 9.0
.target sm_100
.address_size 64

	// .globl	_Z18sgemm2DBlocktilingILi128ELi128ELi8ELi8ELi8EEviiifPKfS1_fPf
.extern .shared .align 16 .b8 smem[];

.visible .entry _Z18sgemm2DBlocktilingILi128ELi128ELi8ELi8ELi8EEviiifPKfS1_fPf(
	.param .u32 _Z18sgemm2DBlocktilingILi128ELi128ELi8ELi8ELi8EEviiifPKfS1_fPf_param_0,
	.param .u32 _Z18sgemm2DBlocktilingILi128ELi128ELi8ELi8ELi8EEviiifPKfS1_fPf_param_1,
	.param .u32 _Z18sgemm2DBlocktilingILi128ELi128ELi8ELi8ELi8EEviiifPKfS1_fPf_param_2,
	.param .f32 _Z18sgemm2DBlocktilingILi128ELi128ELi8ELi8ELi8EEviiifPKfS1_fPf_param_3,
	.param .u64 .ptr .align 1 _Z18sgemm2DBlocktilingILi128ELi128ELi8ELi8ELi8EEviiifPKfS1_fPf_param_4,
	.param .u64 .ptr .align 1 _Z18sgemm2DBlocktilingILi128ELi128ELi8ELi8ELi8EEviiifPKfS1_fPf_param_5,
	.param .f32 _Z18sgemm2DBlocktilingILi128ELi128ELi8ELi8ELi8EEviiifPKfS1_fPf_param_6,
	.param .u64 .ptr .align 1 _Z18sgemm2DBlocktilingILi128ELi128ELi8ELi8ELi8EEviiifPKfS1_fPf_param_7
)
.maxntid 256
.minnctapersm 1
{
	.reg .pred 	%p<197>;
	.reg .b32 	%r<122>;
	.reg .b32 	%f<1095>;
	.reg .b64 	%rd<191>;

	ld.param.u32 	%r48, [_Z18sgemm2DBlocktilingILi128ELi128ELi8ELi8ELi8EEviiifPKfS1_fPf_param_0];
	ld.param.u32 	%r49, [_Z18sgemm2DBlocktilingILi128ELi128ELi8ELi8ELi8EEviiifPKfS1_fPf_param_1];
	ld.param.u32 	%r50, [_Z18sgemm2DBlocktilingILi128ELi128ELi8ELi8ELi8EEviiifPKfS1_fPf_param_2];
	ld.param.f32 	%f193, [_Z18sgemm2DBlocktilingILi128ELi128ELi8ELi8ELi8EEviiifPKfS1_fPf_param_3];
	ld.param.u64 	%rd18, [_Z18sgemm2DBlocktilingILi128ELi128ELi8ELi8ELi8EEviiifPKfS1_fPf_param_4];
	ld.param.u64 	%rd19, [_Z18sgemm2DBlocktilingILi128ELi128ELi8ELi8ELi8EEviiifPKfS1_fPf_param_5];
	ld.param.f32 	%f194, [_Z18sgemm2DBlocktilingILi128ELi128ELi8ELi8ELi8EEviiifPKfS1_fPf_param_6];
	ld.param.u64 	%rd20, [_Z18sgemm2DBlocktilingILi128ELi128ELi8ELi8ELi8EEviiifPKfS1_fPf_param_7];
	cvta.to.global.u64 	%rd1, %rd20;
	mov.u32 	%r51, %ctaid.y;
	mov.u32 	%r52, %ctaid.x;
	mov.u32 	%r1, %tid.x;
	and.b32  	%r2, %r1, 15;
	shr.u32 	%r3, %r1, 4;
	shl.b32 	%r53, %r51, 7;
	mul.lo.s32 	%r4, %r50, %r53;
	shl.b32 	%r54, %r52, 7;
	cvt.u64.u32 	%rd2, %r54;
	mul.lo.s32 	%r55, %r49, %r53;
	cvt.u64.u32 	%rd21, %r55;
	add.s64 	%rd3, %rd21, %rd2;
	shr.u32 	%r5, %r1, 3;
	setp.eq.s32 	%p1, %r50, 0;
	mov.f32 	%f967, 0f00000000;
	mov.f32 	%f968, %f967;
	mov.f32 	%f969, %f967;
	mov.f32 	%f970, %f967;
	mov.f32 	%f971, %f967;
	mov.f32 	%f972, %f967;
	mov.f32 	%f973, %f967;
	mov.f32 	%f974, %f967;
	mov.f32 	%f975, %f967;
	mov.f32 	%f976, %f967;
	mov.f32 	%f977, %f967;
	mov.f32 	%f978, %f967;
	mov.f32 	%f979, %f967;
	mov.f32 	%f980, %f967;
	mov.f32 	%f981, %f967;
	mov.f32 	%f982, %f967;
	mov.f32 	%f983, %f967;
	mov.f32 	%f984, %f967;
	mov.f32 	%f985, %f967;
	mov.f32 	%f986, %f967;
	mov.f32 	%f987, %f967;
	mov.f32 	%f988, %f967;
	mov.f32 	%f989, %f967;
	mov.f32 	%f990, %f967;
	mov.f32 	%f991, %f967;
	mov.f32 	%f992, %f967;
	mov.f32 	%f993, %f967;
	mov.f32 	%f994, %f967;
	mov.f32 	%f995, %f967;
	mov.f32 	%f996, %f967;
	mov.f32 	%f997, %f967;
	mov.f32 	%f998, %f967;
	mov.f32 	%f999, %f967;
	mov.f32 	%f1000, %f967;
	mov.f32 	%f1001, %f967;
	mov.f32 	%f1002, %f967;
	mov.f32 	%f1003, %f967;
	mov.f32 	%f1004, %f967;
	mov.f32 	%f1005, %f967;
	mov.f32 	%f1006, %f967;
	mov.f32 	%f1007, %f967;
	mov.f32 	%f1008, %f967;
	mov.f32 	%f1009, %f967;
	mov.f32 	%f1010, %f967;
	mov.f32 	%f1011, %f967;
	mov.f32 	%f1012, %f967;
	mov.f32 	%f1013, %f967;
	mov.f32 	%f1014, %f967;
	mov.f32 	%f1015, %f967;
	mov.f32 	%f1016, %f967;
	mov.f32 	%f1017, %f967;
	mov.f32 	%f1018, %f967;
	mov.f32 	%f1019, %f967;
	mov.f32 	%f1020, %f967;
	mov.f32 	%f1021, %f967;
	mov.f32 	%f1022, %f967;
	mov.f32 	%f1023, %f967;
	mov.f32 	%f1024, %f967;
	mov.f32 	%f1025, %f967;
	mov.f32 	%f1026, %f967;
	mov.f32 	%f1027, %f967;
	mov.f32 	%f1028, %f967;
	mov.f32 	%f1029, %f967;
	mov.f32 	%f1030, %f967;
	@%p1 bra 	$L__BB0_7;
	and.b32  	%r57, %r1, 7;
	and.b32  	%r6, %r1, 127;
	shl.b32 	%r58, %r3, 8;
	mov.u32 	%r59, smem;
	add.s32 	%r7, %r59, %r58;
	shl.b32 	%r60, %r2, 5;
	add.s32 	%r61, %r59, %r60;
	add.s32 	%r8, %r61, 4096;
	shl.b32 	%r62, %r5, 5;
	shl.b32 	%r63, %r1, 2;
	and.b32  	%r64, %r63, 28;
	or.b32  	%r65, %r62, %r64;
	add.s32 	%r9, %r59, %r65;
	mad.lo.s32 	%r10, %r50, %r5, %r57;
	shl.b32 	%r11, %r50, 5;
	shr.u32 	%r12, %r1, 7;
	cvt.u64.u32 	%rd4, %r4;
	cvta.to.global.u64 	%rd5, %rd19;
	cvta.to.global.u64 	%rd6, %rd18;
	mov.b32 	%r117, 0;
	mov.f32 	%f967, 0f00000000;
$L__BB0_2:
	add.s32 	%r118, %r10, %r117;
	mov.u32 	%r119, %r9;
	mov.u32 	%r120, %r5;
$L__BB0_3:
	cvt.u64.u32 	%rd22, %r118;
	add.s64 	%rd23, %rd22, %rd4;
	shl.b64 	%rd24, %rd23, 2;
	add.s64 	%rd25, %rd6, %rd24;
	ld.global.nc.f32 	%f197, [%rd25];
	st.shared.f32 	[%r119], %f197;
	add.s32 	%r21, %r120, 32;
	add.s32 	%r119, %r119, 1024;
	add.s32 	%r118, %r118, %r11;
	setp.lt.u32 	%p2, %r120, 96;
	mov.u32 	%r120, %r21;
	@%p2 bra 	$L__BB0_3;
	mov.u32 	%r121, %r12;
$L__BB0_5:
	add.s32 	%r66, %r121, %r117;
	mad.lo.s32 	%r67, %r66, %r49, %r6;
	cvt.u64.u32 	%rd26, %r67;
	add.s64 	%rd27, %rd26, %rd2;
	shl.b64 	%rd28, %rd27, 2;
	add.s64 	%rd29, %rd5, %rd28;
	ld.global.nc.f32 	%f198, [%rd29];
	shl.b32 	%r68, %r6, 2;
	shl.b32 	%r69, %r121, 9;
	or.b32  	%r70, %r69, %r68;
	add.s32 	%r72, %r59, %r70;
	st.shared.f32 	[%r72+4096], %f198;
	add.s32 	%r25, %r121, 2;
	setp.lt.u32 	%p3, %r121, 6;
	mov.u32 	%r121, %r25;
	@%p3 bra 	$L__BB0_5;
	bar.sync 	0;
	ld.shared.v4.f32 	{%f199, %f200, %f201, %f202}, [%r7];
	ld.shared.v4.f32 	{%f203, %f204, %f205, %f206}, [%r7+32];
	ld.shared.v4.f32 	{%f207, %f208, %f209, %f210}, [%r7+64];
	ld.shared.v4.f32 	{%f211, %f212, %f213, %f214}, [%r7+96];
	ld.shared.v4.f32 	{%f215, %f216, %f217, %f218}, [%r7+128];
	ld.shared.v4.f32 	{%f219, %f220, %f221, %f222}, [%r7+160];
	ld.shared.v4.f32 	{%f223, %f224, %f225, %f226}, [%r7+192];
	ld.shared.v4.f32 	{%f227, %f228, %f229, %f230}, [%r7+224];
	ld.shared.v4.f32 	{%f231, %f232, %f233, %f234}, [%r8];
	ld.shared.v4.f32 	{%f235, %f236, %f237, %f238}, [%r8+16];
	fma.rn.f32 	%f239, %f199, %f231, %f1014;
	fma.rn.f32 	%f240, %f199, %f232, %f1013;
	fma.rn.f32 	%f241, %f199, %f233, %f1012;
	fma.rn.f32 	%f242, %f199, %f234, %f1011;
	fma.rn.f32 	%f243, %f199, %f235, %f1010;
	fma.rn.f32 	%f244, %f199, %f236, %f1009;
	fma.rn.f32 	%f245, %f199, %f237, %f1008;
	fma.rn.f32 	%f246, %f199, %f238, %f1007;
	fma.rn.f32 	%f247, %f203, %f231, %f1006;
	fma.rn.f32 	%f248, %f203, %f232, %f1005;
	fma.rn.f32 	%f249, %f203, %f233, %f1004;
	fma.rn.f32 	%f250, %f203, %f234, %f1003;
	fma.rn.f32 	%f251, %f203, %f235, %f1002;
	fma.rn.f32 	%f252, %f203, %f236, %f1001;
	fma.rn.f32 	%f253, %f203, %f237, %f1000;
	fma.rn.f32 	%f254, %f203, %f238, %f999;
	fma.rn.f32 	%f255, %f207, %f231, %f998;
	fma.rn.f32 	%f256, %f207, %f232, %f997;
	fma.rn.f32 	%f257, %f207, %f233, %f996;
	fma.rn.f32 	%f258, %f207, %f234, %f995;
	fma.rn.f32 	%f259, %f207, %f235, %f994;
	fma.rn.f32 	%f260, %f207, %f236, %f993;
	fma.rn.f32 	%f261, %f207, %f237, %f992;
	fma.rn.f32 	%f262, %f207, %f238, %f991;
	fma.rn.f32 	%f263, %f211, %f231, %f990;
	fma.rn.f32 	%f264, %f211, %f232, %f989;
	fma.rn.f32 	%f265, %f211, %f233, %f988;
	fma.rn.f32 	%f266, %f211, %f234, %f987;
	fma.rn.f32 	%f267, %f211, %f235, %f986;
	fma.rn.f32 	%f268, %f211, %f236, %f985;
	fma.rn.f32 	%f269, %f211, %f237, %f984;
	fma.rn.f32 	%f270, %f211, %f238, %f983;
	fma.rn.f32 	%f271, %f215, %f231, %f982;
	fma.rn.f32 	%f272, %f215, %f232, %f981;
	fma.rn.f32 	%f273, %f215, %f233, %f980;
	fma.rn.f32 	%f274, %f215, %f234, %f979;
	fma.rn.f32 	%f275, %f215, %f235, %f978;
	fma.rn.f32 	%f276, %f215, %f236, %f977;
	fma.rn.f32 	%f277, %f215, %f237, %f976;
	fma.rn.f32 	%f278, %f215, %f238, %f975;
	fma.rn.f32 	%f279, %f219, %f231, %f974;
	fma.rn.f32 	%f280, %f219, %f232, %f973;
	fma.rn.f32 	%f281, %f219, %f233, %f972;
	fma.rn.f32 	%f282, %f219, %f234, %f971;
	fma.rn.f32 	%f283, %f219, %f235, %f970;
	fma.rn.f32 	%f284, %f219, %f236, %f969;
	fma.rn.f32 	%f285, %f219, %f237, %f968;
	fma.rn.f32 	%f286, %f219, %f238, %f967;
	fma.rn.f32 	%f287, %f223, %f231, %f1015;
	fma.rn.f32 	%f288, %f223, %f232, %f1016;
	fma.rn.f32 	%f289, %f223, %f233, %f1017;
	fma.rn.f32 	%f290, %f223, %f234, %f1018;
	fma.rn.f32 	%f291, %f223, %f235, %f1019;
	fma.rn.f32 	%f292, %f223, %f236, %f1020;
	fma.rn.f32 	%f293, %f223, %f237, %f1021;
	fma.rn.f32 	%f294, %f223, %f238, %f1022;
	fma.rn.f32 	%f295, %f227, %f231, %f1023;
	fma.rn.f32 	%f296, %f227, %f232, %f1024;
	fma.rn.f32 	%f297, %f227, %f233, %f1025;
	fma.rn.f32 	%f298, %f227, %f234, %f1026;
	fma.rn.f32 	%f299, %f227, %f235, %f1027;
	fma.rn.f32 	%f300, %f227, %f236, %f1028;
	fma.rn.f32 	%f301, %f227, %f237, %f1029;
	fma.rn.f32 	%f302, %f227, %f238, %f1030;
	ld.shared.v4.f32 	{%f303, %f304, %f305, %f306}, [%r8+512];
	ld.shared.v4.f32 	{%f307, %f308, %f309, %f310}, [%r8+528];
	fma.rn.f32 	%f311, %f200, %f303, %f239;
	fma.rn.f32 	%f312, %f200, %f304, %f240;
	fma.rn.f32 	%f313, %f200, %f305, %f241;
	fma.rn.f32 	%f314, %f200, %f306, %f242;
	fma.rn.f32 	%f315, %f200, %f307, %f243;
	fma.rn.f32 	%f316, %f200, %f308, %f244;
	fma.rn.f32 	%f317, %f200, %f309, %f245;
	fma.rn.f32 	%f318, %f200, %f310, %f246;
	fma.rn.f32 	%f319, %f204, %f303, %f247;
	fma.rn.f32 	%f320, %f204, %f304, %f248;
	fma.rn.f32 	%f321, %f204, %f305, %f249;
	fma.rn.f32 	%f322, %f204, %f306, %f250;
	fma.rn.f32 	%f323, %f204, %f307, %f251;
	fma.rn.f32 	%f324, %f204, %f308, %f252;
	fma.rn.f32 	%f325, %f204, %f309, %f253;
	fma.rn.f32 	%f326, %f204, %f310, %f254;
	fma.rn.f32 	%f327, %f208, %f303, %f255;
	fma.rn.f32 	%f328, %f208, %f304, %f256;
	fma.rn.f32 	%f329, %f208, %f305, %f257;
	fma.rn.f32 	%f330, %f208, %f306, %f258;
	fma.rn.f32 	%f331, %f208, %f307, %f259;
	fma.rn.f32 	%f332, %f208, %f308, %f260;
	fma.rn.f32 	%f333, %f208, %f309, %f261;
	fma.rn.f32 	%f334, %f208, %f310, %f262;
	fma.rn.f32 	%f335, %f212, %f303, %f263;
	fma.rn.f32 	%f336, %f212, %f304, %f264;
	fma.rn.f32 	%f337, %f212, %f305, %f265;
	fma.rn.f32 	%f338, %f212, %f306, %f266;
	fma.rn.f32 	%f339, %f212, %f307, %f267;
	fma.rn.f32 	%f340, %f212, %f308, %f268;
	fma.rn.f32 	%f341, %f212, %f309, %f269;
	fma.rn.f32 	%f342, %f212, %f310, %f270;
	fma.rn.f32 	%f343, %f216, %f303, %f271;
	fma.rn.f32 	%f344, %f216, %f304, %f272;
	fma.rn.f32 	%f345, %f216, %f305, %f273;
	fma.rn.f32 	%f346, %f216, %f306, %f274;
	fma.rn.f32 	%f347, %f216, %f307, %f275;
	fma.rn.f32 	%f348, %f216, %f308, %f276;
	fma.rn.f32 	%f349, %f216, %f309, %f277;
	fma.rn.f32 	%f350, %f216, %f310, %f278;
	fma.rn.f32 	%f351, %f220, %f303, %f279;
	fma.rn.f32 	%f352, %f220, %f304, %f280;
	fma.rn.f32 	%f353, %f220, %f305, %f281;
	fma.rn.f32 	%f354, %f220, %f306, %f282;
	fma.rn.f32 	%f355, %f220, %f307, %f283;
	fma.rn.f32 	%f356, %f220, %f308, %f284;
	fma.rn.f32 	%f357, %f220, %f309, %f285;
	fma.rn.f32 	%f358, %f220, %f310, %f286;
	fma.rn.f32 	%f359, %f224, %f303, %f287;
	fma.rn.f32 	%f360, %f224, %f304, %f288;
	fma.rn.f32 	%f361, %f224, %f305, %f289;
	fma.rn.f32 	%f362, %f224, %f306, %f290;
	fma.rn.f32 	%f363, %f224, %f307, %f291;
	fma.rn.f32 	%f364, %f224, %f308, %f292;
	fma.rn.f32 	%f365, %f224, %f309, %f293;
	fma.rn.f32 	%f366, %f224, %f310, %f294;
	fma.rn.f32 	%f367, %f228, %f303, %f295;
	fma.rn.f32 	%f368, %f228, %f304, %f296;
	fma.rn.f32 	%f369, %f228, %f305, %f297;
	fma.rn.f32 	%f370, %f228, %f306, %f298;
	fma.rn.f32 	%f371, %f228, %f307, %f299;
	fma.rn.f32 	%f372, %f228, %f308, %f300;
	fma.rn.f32 	%f373, %f228, %f309, %f301;
	fma.rn.f32 	%f374, %f228, %f310, %f302;
	ld.shared.v4.f32 	{%f375, %f376, %f377, %f378}, [%r8+1024];
	ld.shared.v4.f32 	{%f379, %f380, %f381, %f382}, [%r8+1040];
	fma.rn.f32 	%f383, %f201, %f375, %f311;
	fma.rn.f32 	%f384, %f201, %f376, %f312;
	fma.rn.f32 	%f385, %f201, %f377, %f313;
	fma.rn.f32 	%f386, %f201, %f378, %f314;
	fma.rn.f32 	%f387, %f201, %f379, %f315;
	fma.rn.f32 	%f388, %f201, %f380, %f316;
	fma.rn.f32 	%f389, %f201, %f381, %f317;
	fma.rn.f32 	%f390, %f201, %f382, %f318;
	fma.rn.f32 	%f391, %f205, %f375, %f319;
	fma.rn.f32 	%f392, %f205, %f376, %f320;
	fma.rn.f32 	%f393, %f205, %f377, %f321;
	fma.rn.f32 	%f394, %f205, %f378, %f322;
	fma.rn.f32 	%f395, %f205, %f379, %f323;
	fma.rn.f32 	%f396, %f205, %f380, %f324;
	fma.rn.f32 	%f397, %f205, %f381, %f325;
	fma.rn.f32 	%f398, %f205, %f382, %f326;
	fma.rn.f32 	%f399, %f209, %f375, %f327;
	fma.rn.f32 	%f400, %f209, %f376, %f328;
	fma.rn.f32 	%f401, %f209, %f377, %f329;
	fma.rn.f32 	%f402, %f209, %f378, %f330;
	fma.rn.f32 	%f403, %f209, %f379, %f331;
	fma.rn.f32 	%f404, %f209, %f380, %f332;
	fma.rn.f32 	%f405, %f209, %f381, %f333;
	fma.rn.f32 	%f406, %f209, %f382, %f334;
	fma.rn.f32 	%f407, %f213, %f375, %f335;
	fma.rn.f32 	%f408, %f213, %f376, %f336;
	fma.rn.f32 	%f409, %f213, %f377, %f337;
	fma.rn.f32 	%f410, %f213, %f378, %f338;
	fma.rn.f32 	%f411, %f213, %f379, %f339;
	fma.rn.f32 	%f412, %f213, %f380, %f340;
	fma.rn.f32 	%f413, %f213, %f381, %f341;
	fma.rn.f32 	%f414, %f213, %f382, %f342;
	fma.rn.f32 	%f415, %f217, %f375, %f343;
	fma.rn.f32 	%f416, %f217, %f376, %f344;
	fma.rn.f32 	%f417, %f217, %f377, %f345;
	fma.rn.f32 	%f418, %f217, %f378, %f346;
	fma.rn.f32 	%f419, %f217, %f379, %f347;
	fma.rn.f32 	%f420, %f217, %f380, %f348;
	fma.rn.f32 	%f421, %f217, %f381, %f349;
	fma.rn.f32 	%f422, %f217, %f382, %f350;
	fma.rn.f32 	%f423, %f221, %f375, %f351;
	fma.rn.f32 	%f424, %f221, %f376, %f352;
	fma.rn.f32 	%f425, %f221, %f377, %f353;
	fma.rn.f32 	%f426, %f221, %f378, %f354;
	fma.rn.f32 	%f427, %f221, %f379, %f355;
	fma.rn.f32 	%f428, %f221, %f380, %f356;
	fma.rn.f32 	%f429, %f221, %f381, %f357;
	fma.rn.f32 	%f430, %f221, %f382, %f358;
	fma.rn.f32 	%f431, %f225, %f375, %f359;
	fma.rn.f32 	%f432, %f225, %f376, %f360;
	fma.rn.f32 	%f433, %f225, %f377, %f361;
	fma.rn.f32 	%f434, %f225, %f378, %f362;
	fma.rn.f32 	%f435, %f225, %f379, %f363;
	fma.rn.f32 	%f436, %f225, %f380, %f364;
	fma.rn.f32 	%f437, %f225, %f381, %f365;
	fma.rn.f32 	%f438, %f225, %f382, %f366;
	fma.rn.f32 	%f439, %f229, %f375, %f367;
	fma.rn.f32 	%f440, %f229, %f376, %f368;
	fma.rn.f32 	%f441, %f229, %f377, %f369;
	fma.rn.f32 	%f442, %f229, %f378, %f370;
	fma.rn.f32 	%f443, %f229, %f379, %f371;
	fma.rn.f32 	%f444, %f229, %f380, %f372;
	fma.rn.f32 	%f445, %f229, %f381, %f373;
	fma.rn.f32 	%f446, %f229, %f382, %f374;
	ld.shared.v4.f32 	{%f447, %f448, %f449, %f450}, [%r8+1536];
	ld.shared.v4.f32 	{%f451, %f452, %f453, %f454}, [%r8+1552];
	fma.rn.f32 	%f455, %f202, %f447, %f383;
	fma.rn.f32 	%f456, %f202, %f448, %f384;
	fma.rn.f32 	%f457, %f202, %f449, %f385;
	fma.rn.f32 	%f458, %f202, %f450, %f386;
	fma.rn.f32 	%f459, %f202, %f451, %f387;
	fma.rn.f32 	%f460, %f202, %f452, %f388;
	fma.rn.f32 	%f461, %f202, %f453, %f389;
	fma.rn.f32 	%f462, %f202, %f454, %f390;
	fma.rn.f32 	%f463, %f206, %f447, %f391;
	fma.rn.f32 	%f464, %f206, %f448, %f392;
	fma.rn.f32 	%f465, %f206, %f449, %f393;
	fma.rn.f32 	%f466, %f206, %f450, %f394;
	fma.rn.f32 	%f467, %f206, %f451, %f395;
	fma.rn.f32 	%f468, %f206, %f452, %f396;
	fma.rn.f32 	%f469, %f206, %f453, %f397;
	fma.rn.f32 	%f470, %f206, %f454, %f398;
	fma.rn.f32 	%f471, %f210, %f447, %f399;
	fma.rn.f32 	%f472, %f210, %f448, %f400;
	fma.rn.f32 	%f473, %f210, %f449, %f401;
	fma.rn.f32 	%f474, %f210, %f450, %f402;
	fma.rn.f32 	%f475, %f210, %f451, %f403;
	fma.rn.f32 	%f476, %f210, %f452, %f404;
	fma.rn.f32 	%f477, %f210, %f453, %f405;
	fma.rn.f32 	%f478, %f210, %f454, %f406;
	fma.rn.f32 	%f479, %f214, %f447, %f407;
	fma.rn.f32 	%f480, %f214, %f448, %f408;
	fma.rn.f32 	%f481, %f214, %f449, %f409;
	fma.rn.f32 	%f482, %f214, %f450, %f410;
	fma.rn.f32 	%f483, %f214, %f451, %f411;
	fma.rn.f32 	%f484, %f214, %f452, %f412;
	fma.rn.f32 	%f485, %f214, %f453, %f413;
	fma.rn.f32 	%f486, %f214, %f454, %f414;
	fma.rn.f32 	%f487, %f218, %f447, %f415;
	fma.rn.f32 	%f488, %f218, %f448, %f416;
	fma.rn.f32 	%f489, %f218, %f449, %f417;
	fma.rn.f32 	%f490, %f218, %f450, %f418;
	fma.rn.f32 	%f491, %f218, %f451, %f419;
	fma.rn.f32 	%f492, %f218, %f452, %f420;
	fma.rn.f32 	%f493, %f218, %f453, %f421;
	fma.rn.f32 	%f494, %f218, %f454, %f422;
	fma.rn.f32 	%f495, %f222, %f447, %f423;
	fma.rn.f32 	%f496, %f222, %f448, %f424;
	fma.rn.f32 	%f497, %f222, %f449, %f425;
	fma.rn.f32 	%f498, %f222, %f450, %f426;
	fma.rn.f32 	%f499, %f222, %f451, %f427;
	fma.rn.f32 	%f500, %f222, %f452, %f428;
	fma.rn.f32 	%f501, %f222, %f453, %f429;
	fma.rn.f32 	%f502, %f222, %f454, %f430;
	fma.rn.f32 	%f503, %f226, %f447, %f431;
	fma.rn.f32 	%f504, %f226, %f448, %f432;
	fma.rn.f32 	%f505, %f226, %f449, %f433;
	fma.rn.f32 	%f506, %f226, %f450, %f434;
	fma.rn.f32 	%f507, %f226, %f451, %f435;
	fma.rn.f32 	%f508, %f226, %f452, %f436;
	fma.rn.f32 	%f509, %f226, %f453, %f437;
	fma.rn.f32 	%f510, %f226, %f454, %f438;
	fma.rn.f32 	%f511, %f230, %f447, %f439;
	fma.rn.f32 	%f512, %f230, %f448, %f440;
	fma.rn.f32 	%f513, %f230, %f449, %f441;
	fma.rn.f32 	%f514, %f230, %f450, %f442;
	fma.rn.f32 	%f515, %f230, %f451, %f443;
	fma.rn.f32 	%f516, %f230, %f452, %f444;
	fma.rn.f32 	%f517, %f230, %f453, %f445;
	fma.rn.f32 	%f518, %f230, %f454, %f446;
	ld.shared.v4.f32 	{%f519, %f520, %f521, %f522}, [%r7+16];
	ld.shared.v4.f32 	{%f523, %f524, %f525, %f526}, [%r7+48];
	ld.shared.v4.f32 	{%f527, %f528, %f529, %f530}, [%r7+80];
	ld.shared.v4.f32 	{%f531, %f532, %f533, %f534}, [%r7+112];
	ld.shared.v4.f32 	{%f535, %f536, %f537, %f538}, [%r7+144];
	ld.shared.v4.f32 	{%f539, %f540, %f541, %f542}, [%r7+176];
	ld.shared.v4.f32 	{%f543, %f544, %f545, %f546}, [%r7+208];
	ld.shared.v4.f32 	{%f547, %f548, %f549, %f550}, [%r7+240];
	ld.shared.v4.f32 	{%f551, %f552, %f553, %f554}, [%r8+2048];
	ld.shared.v4.f32 	{%f555, %f556, %f557, %f558}, [%r8+2064];
	fma.rn.f32 	%f559, %f519, %f551, %f455;
	fma.rn.f32 	%f560, %f519, %f552, %f456;
	fma.rn.f32 	%f561, %f519, %f553, %f457;
	fma.rn.f32 	%f562, %f519, %f554, %f458;
	fma.rn.f32 	%f563, %f519, %f555, %f459;
	fma.rn.f32 	%f564, %f519, %f556, %f460;
	fma.rn.f32 	%f565, %f519, %f557, %f461;
	fma.rn.f32 	%f566, %f519, %f558, %f462;
	fma.rn.f32 	%f567, %f523, %f551, %f463;
	fma.rn.f32 	%f568, %f523, %f552, %f464;
	fma.rn.f32 	%f569, %f523, %f553, %f465;
	fma.rn.f32 	%f570, %f523, %f554, %f466;
	fma.rn.f32 	%f571, %f523, %f555, %f467;
	fma.rn.f32 	%f572, %f523, %f556, %f468;
	fma.rn.f32 	%f573, %f523, %f557, %f469;
	fma.rn.f32 	%f574, %f523, %f558, %f470;
	fma.rn.f32 	%f575, %f527, %f551, %f471;
	fma.rn.f32 	%f576, %f527, %f552, %f472;
	fma.rn.f32 	%f577, %f527, %f553, %f473;
	fma.rn.f32 	%f578, %f527, %f554, %f474;
	fma.rn.f32 	%f579, %f527, %f555, %f475;
	fma.rn.f32 	%f580, %f527, %f556, %f476;
	fma.rn.f32 	%f581, %f527, %f557, %f477;
	fma.rn.f32 	%f582, %f527, %f558, %f478;
	fma.rn.f32 	%f583, %f531, %f551, %f479;
	fma.rn.f32 	%f584, %f531, %f552, %f480;
	fma.rn.f32 	%f585, %f531, %f553, %f481;
	fma.rn.f32 	%f586, %f531, %f554, %f482;
	fma.rn.f32 	%f587, %f531, %f555, %f483;
	fma.rn.f32 	%f588, %f531, %f556, %f484;
	fma.rn.f32 	%f589, %f531, %f557, %f485;
	fma.rn.f32 	%f590, %f531, %f558, %f486;
	fma.rn.f32 	%f591, %f535, %f551, %f487;
	fma.rn.f32 	%f592, %f535, %f552, %f488;
	fma.rn.f32 	%f593, %f535, %f553, %f489;
	fma.rn.f32 	%f594, %f535, %f554, %f490;
	fma.rn.f32 	%f595, %f535, %f555, %f491;
	fma.rn.f32 	%f596, %f535, %f556, %f492;
	fma.rn.f32 	%f597, %f535, %f557, %f493;
	fma.rn.f32 	%f598, %f535, %f558, %f494;
	fma.rn.f32 	%f599, %f539, %f551, %f495;
	fma.rn.f32 	%f600, %f539, %f552, %f496;
	fma.rn.f32 	%f601, %f539, %f553, %f497;
	fma.rn.f32 	%f602, %f539, %f554, %f498;
	fma.rn.f32 	%f603, %f539, %f555, %f499;
	fma.rn.f32 	%f604, %f539, %f556, %f500;
	fma.rn.f32 	%f605, %f539, %f557, %f501;
	fma.rn.f32 	%f606, %f539, %f558, %f502;
	fma.rn.f32 	%f607, %f543, %f551, %f503;
	fma.rn.f32 	%f608, %f543, %f552, %f504;
	fma.rn.f32 	%f609, %f543, %f553, %f505;
	fma.rn.f32 	%f610, %f543, %f554, %f506;
	fma.rn.f32 	%f611, %f543, %f555, %f507;
	fma.rn.f32 	%f612, %f543, %f556, %f508;
	fma.rn.f32 	%f613, %f543, %f557, %f509;
	fma.rn.f32 	%f614, %f543, %f558, %f510;
	fma.rn.f32 	%f615, %f547, %f551, %f511;
	fma.rn.f32 	%f616, %f547, %f552, %f512;
	fma.rn.f32 	%f617, %f547, %f553, %f513;
	fma.rn.f32 	%f618, %f547, %f554, %f514;
	fma.rn.f32 	%f619, %f547, %f555, %f515;
	fma.rn.f32 	%f620, %f547, %f556, %f516;
	fma.rn.f32 	%f621, %f547, %f557, %f517;
	fma.rn.f32 	%f622, %f547, %f558, %f518;
	ld.shared.v4.f32 	{%f623, %f624, %f625, %f626}, [%r8+2560];
	ld.shared.v4.f32 	{%f627, %f628, %f629, %f630}, [%r8+2576];
	fma.rn.f32 	%f631, %f520, %f623, %f559;
	fma.rn.f32 	%f632, %f520, %f624, %f560;
	fma.rn.f32 	%f633, %f520, %f625, %f561;
	fma.rn.f32 	%f634, %f520, %f626, %f562;
	fma.rn.f32 	%f635, %f520, %f627, %f563;
	fma.rn.f32 	%f636, %f520, %f628, %f564;
	fma.rn.f32 	%f637, %f520, %f629, %f565;
	fma.rn.f32 	%f638, %f520, %f630, %f566;
	fma.rn.f32 	%f639, %f524, %f623, %f567;
	fma.rn.f32 	%f640, %f524, %f624, %f568;
	fma.rn.f32 	%f641, %f524, %f625, %f569;
	fma.rn.f32 	%f642, %f524, %f626, %f570;
	fma.rn.f32 	%f643, %f524, %f627, %f571;
	fma.rn.f32 	%f644, %f524, %f628, %f572;
	fma.rn.f32 	%f645, %f524, %f629, %f573;
	fma.rn.f32 	%f646, %f524, %f630, %f574;
	fma.rn.f32 	%f647, %f528, %f623, %f575;
	fma.rn.f32 	%f648, %f528, %f624, %f576;
	fma.rn.f32 	%f649, %f528, %f625, %f577;
	fma.rn.f32 	%f650, %f528, %f626, %f578;
	fma.rn.f32 	%f651, %f528, %f627, %f579;
	fma.rn.f32 	%f652, %f528, %f628, %f580;
	fma.rn.f32 	%f653, %f528, %f629, %f581;
	fma.rn.f32 	%f654, %f528, %f630, %f582;
	fma.rn.f32 	%f655, %f532, %f623, %f583;
	fma.rn.f32 	%f656, %f532, %f624, %f584;
	fma.rn.f32 	%f657, %f532, %f625, %f585;
	fma.rn.f32 	%f658, %f532, %f626, %f586;
	fma.rn.f32 	%f659, %f532, %f627, %f587;
	fma.rn.f32 	%f660, %f532, %f628, %f588;
	fma.rn.f32 	%f661, %f532, %f629, %f589;
	fma.rn.f32 	%f662, %f532, %f630, %f590;
	fma.rn.f32 	%f663, %f536, %f623, %f591;
	fma.rn.f32 	%f664, %f536, %f624, %f592;
	fma.rn.f32 	%f665, %f536, %f625, %f593;
	fma.rn.f32 	%f666, %f536, %f626, %f594;
	fma.rn.f32 	%f667, %f536, %f627, %f595;
	fma.rn.f32 	%f668, %f536, %f628, %f596;
	fma.rn.f32 	%f669, %f536, %f629, %f597;
	fma.rn.f32 	%f670, %f536, %f630, %f598;
	fma.rn.f32 	%f671, %f540, %f623, %f599;
	fma.rn.f32 	%f672, %f540, %f624, %f600;
	fma.rn.f32 	%f673, %f540, %f625, %f601;
	fma.rn.f32 	%f674, %f540, %f626, %f602;
	fma.rn.f32 	%f675, %f540, %f627, %f603;
	fma.rn.f32 	%f676, %f540, %f628, %f604;
	fma.rn.f32 	%f677, %f540, %f629, %f605;
	fma.rn.f32 	%f678, %f540, %f630, %f606;
	fma.rn.f32 	%f679, %f544, %f623, %f607;
	fma.rn.f32 	%f680, %f544, %f624, %f608;
	fma.rn.f32 	%f681, %f544, %f625, %f609;
	fma.rn.f32 	%f682, %f544, %f626, %f610;
	fma.rn.f32 	%f683, %f544, %f627, %f611;
	fma.rn.f32 	%f684, %f544, %f628, %f612;
	fma.rn.f32 	%f685, %f544, %f629, %f613;
	fma.rn.f32 	%f686, %f544, %f630, %f614;
	fma.rn.f32 	%f687, %f548, %f623, %f615;
	fma.rn.f32 	%f688, %f548, %f624, %f616;
	fma.rn.f32 	%f689, %f548, %f625, %f617;
	fma.rn.f32 	%f690, %f548, %f626, %f618;
	fma.rn.f32 	%f691, %f548, %f627, %f619;
	fma.rn.f32 	%f692, %f548, %f628, %f620;
	fma.rn.f32 	%f693, %f548, %f629, %f621;
	fma.rn.f32 	%f694, %f548, %f630, %f622;
	ld.shared.v4.f32 	{%f695, %f696, %f697, %f698}, [%r8+3072];
	ld.shared.v4.f32 	{%f699, %f700, %f701, %f702}, [%r8+3088];
	fma.rn.f32 	%f703, %f521, %f695, %f631;
	fma.rn.f32 	%f704, %f521, %f696, %f632;
	fma.rn.f32 	%f705, %f521, %f697, %f633;
	fma.rn.f32 	%f706, %f521, %f698, %f634;
	fma.rn.f32 	%f707, %f521, %f699, %f635;
	fma.rn.f32 	%f708, %f521, %f700, %f636;
	fma.rn.f32 	%f709, %f521, %f701, %f637;
	fma.rn.f32 	%f710, %f521, %f702, %f638;
	fma.rn.f32 	%f711, %f525, %f695, %f639;
	fma.rn.f32 	%f712, %f525, %f696, %f640;
	fma.rn.f32 	%f713, %f525, %f697, %f641;
	fma.rn.f32 	%f714, %f525, %f698, %f642;
	fma.rn.f32 	%f715, %f525, %f699, %f643;
	fma.rn.f32 	%f716, %f525, %f700, %f644;
	fma.rn.f32 	%f717, %f525, %f701, %f645;
	fma.rn.f32 	%f718, %f525, %f702, %f646;
	fma.rn.f32 	%f719, %f529, %f695, %f647;
	fma.rn.f32 	%f720, %f529, %f696, %f648;
	fma.rn.f32 	%f721, %f529, %f697, %f649;
	fma.rn.f32 	%f722, %f529, %f698, %f650;
	fma.rn.f32 	%f723, %f529, %f699, %f651;
	fma.rn.f32 	%f724, %f529, %f700, %f652;
	fma.rn.f32 	%f725, %f529, %f701, %f653;
	fma.rn.f32 	%f726, %f529, %f702, %f654;
	fma.rn.f32 	%f727, %f533, %f695, %f655;
	fma.rn.f32 	%f728, %f533, %f696, %f656;
	fma.rn.f32 	%f729, %f533, %f697, %f657;
	fma.rn.f32 	%f730, %f533, %f698, %f658;
	fma.rn.f32 	%f731, %f533, %f699, %f659;
	fma.rn.f32 	%f732, %f533, %f700, %f660;
	fma.rn.f32 	%f733, %f533, %f701, %f661;
	fma.rn.f32 	%f734, %f533, %f702, %f662;
	fma.rn.f32 	%f735, %f537, %f695, %f663;
	fma.rn.f32 	%f736, %f537, %f696, %f664;
	fma.rn.f32 	%f737, %f537, %f697, %f665;
	fma.rn.f32 	%f738, %f537, %f698, %f666;
	fma.rn.f32 	%f739, %f537, %f699, %f667;
	fma.rn.f32 	%f740, %f537, %f700, %f668;
	fma.rn.f32 	%f741, %f537, %f701, %f669;
	fma.rn.f32 	%f742, %f537, %f702, %f670;
	fma.rn.f32 	%f743, %f541, %f695, %f671;
	fma.rn.f32 	%f744, %f541, %f696, %f672;
	fma.rn.f32 	%f745, %f541, %f697, %f673;
	fma.rn.f32 	%f746, %f541, %f698, %f674;
	fma.rn.f32 	%f747, %f541, %f699, %f675;
	fma.rn.f32 	%f748, %f541, %f700, %f676;
	fma.rn.f32 	%f749, %f541, %f701, %f677;
	fma.rn.f32 	%f750, %f541, %f702, %f678;
	fma.rn.f32 	%f751, %f545, %f695, %f679;
	fma.rn.f32 	%f752, %f545, %f696, %f680;
	fma.rn.f32 	%f753, %f545, %f697, %f681;
	fma.rn.f32 	%f754, %f545, %f698, %f682;
	fma.rn.f32 	%f755, %f545, %f699, %f683;
	fma.rn.f32 	%f756, %f545, %f700, %f684;
	fma.rn.f32 	%f757, %f545, %f701, %f685;
	fma.rn.f32 	%f758, %f545, %f702, %f686;
	fma.rn.f32 	%f759, %f549, %f695, %f687;
	fma.rn.f32 	%f760, %f549, %f696, %f688;
	fma.rn.f32 	%f761, %f549, %f697, %f689;
	fma.rn.f32 	%f762, %f549, %f698, %f690;
	fma.rn.f32 	%f763, %f549, %f699, %f691;
	fma.rn.f32 	%f764, %f549, %f700, %f692;
	fma.rn.f32 	%f765, %f549, %f701, %f693;
	fma.rn.f32 	%f766, %f549, %f702, %f694;
	ld.shared.v4.f32 	{%f767, %f768, %f769, %f770}, [%r8+3584];
	ld.shared.v4.f32 	{%f771, %f772, %f773, %f774}, [%r8+3600];
	fma.rn.f32 	%f1014, %f522, %f767, %f703;
	fma.rn.f32 	%f1013, %f522, %f768, %f704;
	fma.rn.f32 	%f1012, %f522, %f769, %f705;
	fma.rn.f32 	%f1011, %f522, %f770, %f706;
	fma.rn.f32 	%f1010, %f522, %f771, %f707;
	fma.rn.f32 	%f1009, %f522, %f772, %f708;
	fma.rn.f32 	%f1008, %f522, %f773, %f709;
	fma.rn.f32 	%f1007, %f522, %f774, %f710;
	fma.rn.f32 	%f1006, %f526, %f767, %f711;
	fma.rn.f32 	%f1005, %f526, %f768, %f712;
	fma.rn.f32 	%f1004, %f526, %f769, %f713;
	fma.rn.f32 	%f1003, %f526, %f770, %f714;
	fma.rn.f32 	%f1002, %f526, %f771, %f715;
	fma.rn.f32 	%f1001, %f526, %f772, %f716;
	fma.rn.f32 	%f1000, %f526, %f773, %f717;
	fma.rn.f32 	%f999, %f526, %f774, %f718;
	fma.rn.f32 	%f998, %f530, %f767, %f719;
	fma.rn.f32 	%f997, %f530, %f768, %f720;
	fma.rn.f32 	%f996, %f530, %f769, %f721;
	fma.rn.f32 	%f995, %f530, %f770, %f722;
	fma.rn.f32 	%f994, %f530, %f771, %f723;
	fma.rn.f32 	%f993, %f530, %f772, %f724;
	fma.rn.f32 	%f992, %f530, %f773, %f725;
	fma.rn.f32 	%f991, %f530, %f774, %f726;
	fma.rn.f32 	%f990, %f534, %f767, %f727;
	fma.rn.f32 	%f989, %f534, %f768, %f728;
	fma.rn.f32 	%f988, %f534, %f769, %f729;
	fma.rn.f32 	%f987, %f534, %f770, %f730;
	fma.rn.f32 	%f986, %f534, %f771, %f731;
	fma.rn.f32 	%f985, %f534, %f772, %f732;
	fma.rn.f32 	%f984, %f534, %f773, %f733;
	fma.rn.f32 	%f983, %f534, %f774, %f734;
	fma.rn.f32 	%f982, %f538, %f767, %f735;
	fma.rn.f32 	%f981, %f538, %f768, %f736;
	fma.rn.f32 	%f980, %f538, %f769, %f737;
	fma.rn.f32 	%f979, %f538, %f770, %f738;
	fma.rn.f32 	%f978, %f538, %f771, %f739;
	fma.rn.f32 	%f977, %f538, %f772, %f740;
	fma.rn.f32 	%f976, %f538, %f773, %f741;
	fma.rn.f32 	%f975, %f538, %f774, %f742;
	fma.rn.f32 	%f974, %f542, %f767, %f743;
	fma.rn.f32 	%f973, %f542, %f768, %f744;
	fma.rn.f32 	%f972, %f542, %f769, %f745;
	fma.rn.f32 	%f971, %f542, %f770, %f746;
	fma.rn.f32 	%f970, %f542, %f771, %f747;
	fma.rn.f32 	%f969, %f542, %f772, %f748;
	fma.rn.f32 	%f968, %f542, %f773, %f749;
	fma.rn.f32 	%f967, %f542, %f774, %f750;
	fma.rn.f32 	%f1015, %f546, %f767, %f751;
	fma.rn.f32 	%f1016, %f546, %f768, %f752;
	fma.rn.f32 	%f1017, %f546, %f769, %f753;
	fma.rn.f32 	%f1018, %f546, %f770, %f754;
	fma.rn.f32 	%f1019, %f546, %f771, %f755;
	fma.rn.f32 	%f1020, %f546, %f772, %f756;
	fma.rn.f32 	%f1021, %f546, %f773, %f757;
	fma.rn.f32 	%f1022, %f546, %f774, %f758;
	fma.rn.f32 	%f1023, %f550, %f767, %f759;
	fma.rn.f32 	%f1024, %f550, %f768, %f760;
	fma.rn.f32 	%f1025, %f550, %f769, %f761;
	fma.rn.f32 	%f1026, %f550, %f770, %f762;
	fma.rn.f32 	%f1027, %f550, %f771, %f763;
	fma.rn.f32 	%f1028, %f550, %f772, %f764;
	fma.rn.f32 	%f1029, %f550, %f773, %f765;
	fma.rn.f32 	%f1030, %f550, %f774, %f766;
	bar.sync 	0;
	add.s32 	%r117, %r117, 8;
	setp.lt.u32 	%p4, %r117, %r50;
	@%p4 bra 	$L__BB0_2;
$L__BB0_7:
	shl.b32 	%r15, %r3, 3;
	shl.b32 	%r16, %r2, 3;
	setp.lt.u32 	%p5, %r15, %r48;
	mul.lo.s32 	%r17, %r15, %r49;
	setp.lt.u32 	%p6, %r16, %r49;
	and.pred  	%p7, %p5, %p6;
	add.s32 	%r74, %r16, %r17;
	cvt.u64.u32 	%rd30, %r74;
	add.s64 	%rd31, %rd3, %rd30;
	shl.b64 	%rd32, %rd31, 2;
	add.s64 	%rd7, %rd1, %rd32;
	@%p7 bra 	$L__BB0_8;
	bra.uni 	$L__BB0_9;
$L__BB0_8:
	ld.global.f32 	%f775, [%rd7];
	mul.f32 	%f776, %f194, %f775;
	fma.rn.f32 	%f777, %f193, %f1014, %f776;
	st.global.f32 	[%rd7], %f777;
$L__BB0_9:
	setp.ge.u32 	%p8, %r15, %r48;
	add.s32 	%r27, %r16, 1;
	setp.ge.u32 	%p9, %r27, %r49;
	or.pred  	%p10, %p8, %p9;
	@%p10 bra 	$L__BB0_11;
	ld.global.f32 	%f778, [%rd7+4];
	mul.f32 	%f779, %f194, %f778;
	fma.rn.f32 	%f780, %f193, %f1013, %f779;
	st.global.f32 	[%rd7+4], %f780;
$L__BB0_11:
	setp.ge.u32 	%p11, %r15, %r48;
	add.s32 	%r28, %r16, 2;
	setp.ge.u32 	%p12, %r28, %r49;
	or.pred  	%p13, %p11, %p12;
	@%p13 bra 	$L__BB0_13;
	ld.global.f32 	%f781, [%rd7+8];
	mul.f32 	%f782, %f194, %f781;
	fma.rn.f32 	%f783, %f193, %f1012, %f782;
	st.global.f32 	[%rd7+8], %f783;
$L__BB0_13:
	setp.ge.u32 	%p14, %r15, %r48;
	add.s32 	%r29, %r16, 3;
	setp.ge.u32 	%p15, %r29, %r49;
	or.pred  	%p16, %p14, %p15;
	@%p16 bra 	$L__BB0_15;
	ld.global.f32 	%f784, [%rd7+12];
	mul.f32 	%f785, %f194, %f784;
	fma.rn.f32 	%f786, %f193, %f1011, %f785;
	st.global.f32 	[%rd7+12], %f786;
$L__BB0_15:
	setp.ge.u32 	%p17, %r15, %r48;
	add.s32 	%r30, %r16, 4;
	setp.ge.u32 	%p18, %r30, %r49;
	or.pred  	%p19, %p17, %p18;
	@%p19 bra 	$L__BB0_17;
	ld.global.f32 	%f787, [%rd7+16];
	mul.f32 	%f788, %f194, %f787;
	fma.rn.f32 	%f789, %f193, %f1010, %f788;
	st.global.f32 	[%rd7+16], %f789;
$L__BB0_17:
	setp.ge.u32 	%p20, %r15, %r48;
	add.s32 	%r31, %r16, 5;
	setp.ge.u32 	%p21, %r31, %r49;
	or.pred  	%p22, %p20, %p21;
	@%p22 bra 	$L__BB0_19;
	ld.global.f32 	%f790, [%rd7+20];
	mul.f32 	%f791, %f194, %f790;
	fma.rn.f32 	%f792, %f193, %f1009, %f791;
	st.global.f32 	[%rd7+20], %f792;
$L__BB0_19:
	setp.ge.u32 	%p23, %r15, %r48;
	add.s32 	%r32, %r16, 6;
	setp.ge.u32 	%p24, %r32, %r49;
	or.pred  	%p25, %p23, %p24;
	@%p25 bra 	$L__BB0_21;
	ld.global.f32 	%f793, [%rd7+24];
	mul.f32 	%f794, %f194, %f793;
	fma.rn.f32 	%f795, %f193, %f1008, %f794;
	st.global.f32 	[%rd7+24], %f795;
$L__BB0_21:
	setp.ge.u32 	%p26, %r15, %r48;
	add.s32 	%r33, %r16, 7;
	setp.ge.u32 	%p27, %r33, %r49;
	or.pred  	%p28, %p26, %p27;
	@%p28 bra 	$L__BB0_23;
	ld.global.f32 	%f796, [%rd7+28];
	mul.f32 	%f797, %f194, %f796;
	fma.rn.f32 	%f798, %f193, %f1007, %f797;
	st.global.f32 	[%rd7+28], %f798;
$L__BB0_23:
	setp.ge.u32 	%p29, %r16, %r49;
	add.s32 	%r34, %r15, 1;
	setp.ge.u32 	%p30, %r34, %r48;
	add.s32 	%r35, %r17, %r49;
	or.pred  	%p31, %p30, %p29;
	@%p31 bra 	$L__BB0_25;
	add.s32 	%r75, %r16, %r35;
	cvt.u64.u32 	%rd33, %r75;
	add.s64 	%rd34, %rd3, %rd33;
	shl.b64 	%rd35, %rd34, 2;
	add.s64 	%rd36, %rd1, %rd35;
	ld.global.f32 	%f799, [%rd36];
	mul.f32 	%f800, %f194, %f799;
	fma.rn.f32 	%f801, %f193, %f1006, %f800;
	st.global.f32 	[%rd36], %f801;
$L__BB0_25:
	setp.ge.u32 	%p32, %r34, %r48;
	setp.ge.u32 	%p33, %r27, %r49;
	or.pred  	%p34, %p32, %p33;
	@%p34 bra 	$L__BB0_27;
	add.s32 	%r76, %r27, %r35;
	cvt.u64.u32 	%rd37, %r76;
	add.s64 	%rd38, %rd3, %rd37;
	shl.b64 	%rd39, %rd38, 2;
	add.s64 	%rd40, %rd1, %rd39;
	ld.global.f32 	%f802, [%rd40];
	mul.f32 	%f803, %f194, %f802;
	fma.rn.f32 	%f804, %f193, %f1005, %f803;
	st.global.f32 	[%rd40], %f804;
$L__BB0_27:
	setp.ge.u32 	%p35, %r34, %r48;
	setp.ge.u32 	%p36, %r28, %r49;
	or.pred  	%p37, %p35, %p36;
	@%p37 bra 	$L__BB0_29;
	add.s32 	%r77, %r28, %r35;
	cvt.u64.u32 	%rd41, %r77;
	add.s64 	%rd42, %rd3, %rd41;
	shl.b64 	%rd43, %rd42, 2;
	add.s64 	%rd44, %rd1, %rd43;
	ld.global.f32 	%f805, [%rd44];
	mul.f32 	%f806, %f194, %f805;
	fma.rn.f32 	%f807, %f193, %f1004, %f806;
	st.global.f32 	[%rd44], %f807;
$L__BB0_29:
	setp.ge.u32 	%p38, %r34, %r48;
	setp.ge.u32 	%p39, %r29, %r49;
	or.pred  	%p40, %p38, %p39;
	@%p40 bra 	$L__BB0_31;
	add.s32 	%r78, %r29, %r35;
	cvt.u64.u32 	%rd45, %r78;
	add.s64 	%rd46, %rd3, %rd45;
	shl.b64 	%rd47, %rd46, 2;
	add.s64 	%rd48, %rd1, %rd47;
	ld.global.f32 	%f808, [%rd48];
	mul.f32 	%f809, %f194, %f808;
	fma.rn.f32 	%f810, %f193, %f1003, %f809;
	st.global.f32 	[%rd48], %f810;
$L__BB0_31:
	setp.ge.u32 	%p41, %r34, %r48;
	setp.ge.u32 	%p42, %r30, %r49;
	or.pred  	%p43, %p41, %p42;
	@%p43 bra 	$L__BB0_33;
	add.s32 	%r79, %r30, %r35;
	cvt.u64.u32 	%rd49, %r79;
	add.s64 	%rd50, %rd3, %rd49;
	shl.b64 	%rd51, %rd50, 2;
	add.s64 	%rd52, %rd1, %rd51;
	ld.global.f32 	%f811, [%rd52];
	mul.f32 	%f812, %f194, %f811;
	fma.rn.f32 	%f813, %f193, %f1002, %f812;
	st.global.f32 	[%rd52], %f813;
$L__BB0_33:
	setp.ge.u32 	%p44, %r34, %r48;
	setp.ge.u32 	%p45, %r31, %r49;
	or.pred  	%p46, %p44, %p45;
	@%p46 bra 	$L__BB0_35;
	add.s32 	%r80, %r31, %r35;
	cvt.u64.u32 	%rd53, %r80;
	add.s64 	%rd54, %rd3, %rd53;
	shl.b64 	%rd55, %rd54, 2;
	add.s64 	%rd56, %rd1, %rd55;
	ld.global.f32 	%f814, [%rd56];
	mul.f32 	%f815, %f194, %f814;
	fma.rn.f32 	%f816, %f193, %f1001, %f815;
	st.global.f32 	[%rd56], %f816;
$L__BB0_35:
	setp.ge.u32 	%p47, %r34, %r48;
	setp.ge.u32 	%p48, %r32, %r49;
	or.pred  	%p49, %p47, %p48;
	@%p49 bra 	$L__BB0_37;
	add.s32 	%r81, %r32, %r35;
	cvt.u64.u32 	%rd57, %r81;
	add.s64 	%rd58, %rd3, %rd57;
	shl.b64 	%rd59, %rd58, 2;
	add.s64 	%rd60, %rd1, %rd59;
	ld.global.f32 	%f817, [%rd60];
	mul.f32 	%f818, %f194, %f817;
	fma.rn.f32 	%f819, %f193, %f1000, %f818;
	st.global.f32 	[%rd60], %f819;
$L__BB0_37:
	setp.ge.u32 	%p50, %r34, %r48;
	setp.ge.u32 	%p51, %r33, %r49;
	or.pred  	%p52, %p50, %p51;
	@%p52 bra 	$L__BB0_39;
	add.s32 	%r82, %r33, %r35;
	cvt.u64.u32 	%rd61, %r82;
	add.s64 	%rd62, %rd3, %rd61;
	shl.b64 	%rd63, %rd62, 2;
	add.s64 	%rd64, %rd1, %rd63;
	ld.global.f32 	%f820, [%rd64];
	mul.f32 	%f821, %f194, %f820;
	fma.rn.f32 	%f822, %f193, %f999, %f821;
	st.global.f32 	[%rd64], %f822;
$L__BB0_39:
	setp.ge.u32 	%p53, %r16, %r49;
	add.s32 	%r36, %r15, 2;
	setp.ge.u32 	%p54, %r36, %r48;
	add.s32 	%r37, %r35, %r49;
	add.s32 	%r83, %r16, %r37;
	cvt.u64.u32 	%rd65, %r83;
	add.s64 	%rd66, %rd3, %rd65;
	shl.b64 	%rd67, %rd66, 2;
	add.s64 	%rd8, %rd1, %rd67;
	or.pred  	%p55, %p54, %p53;
	@%p55 bra 	$L__BB0_41;
	ld.global.f32 	%f823, [%rd8];
	mul.f32 	%f824, %f194, %f823;
	fma.rn.f32 	%f825, %f193, %f998, %f824;
	st.global.f32 	[%rd8], %f825;
$L__BB0_41:
	setp.ge.u32 	%p56, %r36, %r48;
	setp.ge.u32 	%p57, %r27, %r49;
	or.pred  	%p58, %p56, %p57;
	@%p58 bra 	$L__BB0_43;
	ld.global.f32 	%f826, [%rd8+4];
	mul.f32 	%f827, %f194, %f826;
	fma.rn.f32 	%f828, %f193, %f997, %f827;
	st.global.f32 	[%rd8+4], %f828;
$L__BB0_43:
	setp.ge.u32 	%p59, %r36, %r48;
	setp.ge.u32 	%p60, %r28, %r49;
	add.s32 	%r84, %r28, %r37;
	cvt.u64.u32 	%rd68, %r84;
	add.s64 	%rd69, %rd3, %rd68;
	shl.b64 	%rd70, %rd69, 2;
	add.s64 	%rd9, %rd1, %rd70;
	or.pred  	%p61, %p59, %p60;
	@%p61 bra 	$L__BB0_45;
	ld.global.f32 	%f829, [%rd9];
	mul.f32 	%f830, %f194, %f829;
	fma.rn.f32 	%f831, %f193, %f996, %f830;
	st.global.f32 	[%rd9], %f831;
$L__BB0_45:
	setp.ge.u32 	%p62, %r36, %r48;
	setp.ge.u32 	%p63, %r29, %r49;
	or.pred  	%p64, %p62, %p63;
	@%p64 bra 	$L__BB0_47;
	ld.global.f32 	%f832, [%rd9+4];
	mul.f32 	%f833, %f194, %f832;
	fma.rn.f32 	%f834, %f193, %f995, %f833;
	st.global.f32 	[%rd9+4], %f834;
$L__BB0_47:
	setp.ge.u32 	%p65, %r36, %r48;
	setp.ge.u32 	%p66, %r30, %r49;
	add.s32 	%r85, %r30, %r37;
	cvt.u64.u32 	%rd71, %r85;
	add.s64 	%rd72, %rd3, %rd71;
	shl.b64 	%rd73, %rd72, 2;
	add.s64 	%rd10, %rd1, %rd73;
	or.pred  	%p67, %p65, %p66;
	@%p67 bra 	$L__BB0_49;
	ld.global.f32 	%f835, [%rd10];
	mul.f32 	%f836, %f194, %f835;
	fma.rn.f32 	%f837, %f193, %f994, %f836;
	st.global.f32 	[%rd10], %f837;
$L__BB0_49:
	setp.ge.u32 	%p68, %r36, %r48;
	setp.ge.u32 	%p69, %r31, %r49;
	or.pred  	%p70, %p68, %p69;
	@%p70 bra 	$L__BB0_51;
	ld.global.f32 	%f838, [%rd10+4];
	mul.f32 	%f839, %f194, %f838;
	fma.rn.f32 	%f840, %f193, %f993, %f839;
	st.global.f32 	[%rd10+4], %f840;
$L__BB0_51:
	setp.ge.u32 	%p71, %r36, %r48;
	setp.ge.u32 	%p72, %r32, %r49;
	add.s32 	%r86, %r32, %r37;
	cvt.u64.u32 	%rd74, %r86;
	add.s64 	%rd75, %rd3, %rd74;
	shl.b64 	%rd76, %rd75, 2;
	add.s64 	%rd11, %rd1, %rd76;
	or.pred  	%p73, %p71, %p72;
	@%p73 bra 	$L__BB0_53;
	ld.global.f32 	%f841, [%rd11];
	mul.f32 	%f842, %f194, %f841;
	fma.rn.f32 	%f843, %f193, %f992, %f842;
	st.global.f32 	[%rd11], %f843;
$L__BB0_53:
	setp.ge.u32 	%p74, %r36, %r48;
	setp.ge.u32 	%p75, %r33, %r49;
	or.pred  	%p76, %p74, %p75;
	@%p76 bra 	$L__BB0_55;
	ld.global.f32 	%f844, [%rd11+4];
	mul.f32 	%f845, %f194, %f844;
	fma.rn.f32 	%f846, %f193, %f991, %f845;
	st.global.f32 	[%rd11+4], %f846;
$L__BB0_55:
	setp.ge.u32 	%p77, %r16, %r49;
	add.s32 	%r38, %r15, 3;
	setp.ge.u32 	%p78, %r38, %r48;
	add.s32 	%r39, %r37, %r49;
	or.pred  	%p79, %p78, %p77;
	@%p79 bra 	$L__BB0_57;
	add.s32 	%r87, %r16, %r39;
	cvt.u64.u32 	%rd77, %r87;
	add.s64 	%rd78, %rd3, %rd77;
	shl.b64 	%rd79, %rd78, 2;
	add.s64 	%rd80, %rd1, %rd79;
	ld.global.f32 	%f847, [%rd80];
	mul.f32 	%f848, %f194, %f847;
	fma.rn.f32 	%f849, %f193, %f990, %f848;
	st.global.f32 	[%rd80], %f849;
$L__BB0_57:
	setp.ge.u32 	%p80, %r38, %r48;
	setp.ge.u32 	%p81, %r27, %r49;
	or.pred  	%p82, %p80, %p81;
	@%p82 bra 	$L__BB0_59;
	add.s32 	%r88, %r27, %r39;
	cvt.u64.u32 	%rd81, %r88;
	add.s64 	%rd82, %rd3, %rd81;
	shl.b64 	%rd83, %rd82, 2;
	add.s64 	%rd84, %rd1, %rd83;
	ld.global.f32 	%f850, [%rd84];
	mul.f32 	%f851, %f194, %f850;
	fma.rn.f32 	%f852, %f193, %f989, %f851;
	st.global.f32 	[%rd84], %f852;
$L__BB0_59:
	setp.ge.u32 	%p83, %r38, %r48;
	setp.ge.u32 	%p84, %r28, %r49;
	or.pred  	%p85, %p83, %p84;
	@%p85 bra 	$L__BB0_61;
	add.s32 	%r89, %r28, %r39;
	cvt.u64.u32 	%rd85, %r89;
	add.s64 	%rd86, %rd3, %rd85;
	shl.b64 	%rd87, %rd86, 2;
	add.s64 	%rd88, %rd1, %rd87;
	ld.global.f32 	%f853, [%rd88];
	mul.f32 	%f854, %f194, %f853;
	fma.rn.f32 	%f855, %f193, %f988, %f854;
	st.global.f32 	[%rd88], %f855;
$L__BB0_61:
	setp.ge.u32 	%p86, %r38, %r48;
	setp.ge.u32 	%p87, %r29, %r49;
	or.pred  	%p88, %p86, %p87;
	@%p88 bra 	$L__BB0_63;
	add.s32 	%r90, %r29, %r39;
	cvt.u64.u32 	%rd89, %r90;
	add.s64 	%rd90, %rd3, %rd89;
	shl.b64 	%rd91, %rd90, 2;
	add.s64 	%rd92, %rd1, %rd91;
	ld.global.f32 	%f856, [%rd92];
	mul.f32 	%f857, %f194, %f856;
	fma.rn.f32 	%f858, %f193, %f987, %f857;
	st.global.f32 	[%rd92], %f858;
$L__BB0_63:
	setp.ge.u32 	%p89, %r38, %r48;
	setp.ge.u32 	%p90, %r30, %r49;
	or.pred  	%p91, %p89, %p90;
	@%p91 bra 	$L__BB0_65;
	add.s32 	%r91, %r30, %r39;
	cvt.u64.u32 	%rd93, %r91;
	add.s64 	%rd94, %rd3, %rd93;
	shl.b64 	%rd95, %rd94, 2;
	add.s64 	%rd96, %rd1, %rd95;
	ld.global.f32 	%f859, [%rd96];
	mul.f32 	%f860, %f194, %f859;
	fma.rn.f32 	%f861, %f193, %f986, %f860;
	st.global.f32 	[%rd96], %f861;
$L__BB0_65:
	setp.ge.u32 	%p92, %r38, %r48;
	setp.ge.u32 	%p93, %r31, %r49;
	or.pred  	%p94, %p92, %p93;
	@%p94 bra 	$L__BB0_67;
	add.s32 	%r92, %r31, %r39;
	cvt.u64.u32 	%rd97, %r92;
	add.s64 	%rd98, %rd3, %rd97;
	shl.b64 	%rd99, %rd98, 2;
	add.s64 	%rd100, %rd1, %rd99;
	ld.global.f32 	%f862, [%rd100];
	mul.f32 	%f863, %f194, %f862;
	fma.rn.f32 	%f864, %f193, %f985, %f863;
	st.global.f32 	[%rd100], %f864;
$L__BB0_67:
	setp.ge.u32 	%p95, %r38, %r48;
	setp.ge.u32 	%p96, %r32, %r49;
	or.pred  	%p97, %p95, %p96;
	@%p97 bra 	$L__BB0_69;
	add.s32 	%r93, %r32, %r39;
	cvt.u64.u32 	%rd101, %r93;
	add.s64 	%rd102, %rd3, %rd101;
	shl.b64 	%rd103, %rd102, 2;
	add.s64 	%rd104, %rd1, %rd103;
	ld.global.f32 	%f865, [%rd104];
	mul.f32 	%f866, %f194, %f865;
	fma.rn.f32 	%f867, %f193, %f984, %f866;
	st.global.f32 	[%rd104], %f867;
$L__BB0_69:
	setp.ge.u32 	%p98, %r38, %r48;
	setp.ge.u32 	%p99, %r33, %r49;
	or.pred  	%p100, %p98, %p99;
	@%p100 bra 	$L__BB0_71;
	add.s32 	%r94, %r33, %r39;
	cvt.u64.u32 	%rd105, %r94;
	add.s64 	%rd106, %rd3, %rd105;
	shl.b64 	%rd107, %rd106, 2;
	add.s64 	%rd108, %rd1, %rd107;
	ld.global.f32 	%f868, [%rd108];
	mul.f32 	%f869, %f194, %f868;
	fma.rn.f32 	%f870, %f193, %f983, %f869;
	st.global.f32 	[%rd108], %f870;
$L__BB0_71:
	setp.ge.u32 	%p101, %r16, %r49;
	add.s32 	%r40, %r15, 4;
	setp.ge.u32 	%p102, %r40, %r48;
	add.s32 	%r41, %r39, %r49;
	add.s32 	%r95, %r16, %r41;
	cvt.u64.u32 	%rd109, %r95;
	add.s64 	%rd110, %rd3, %rd109;
	shl.b64 	%rd111, %rd110, 2;
	add.s64 	%rd12, %rd1, %rd111;
	or.pred  	%p103, %p102, %p101;
	@%p103 bra 	$L__BB0_73;
	ld.global.f32 	%f871, [%rd12];
	mul.f32 	%f872, %f194, %f871;
	fma.rn.f32 	%f873, %f193, %f982, %f872;
	st.global.f32 	[%rd12], %f873;
$L__BB0_73:
	setp.ge.u32 	%p104, %r40, %r48;
	setp.ge.u32 	%p105, %r27, %r49;
	or.pred  	%p106, %p104, %p105;
	@%p106 bra 	$L__BB0_75;
	ld.global.f32 	%f874, [%rd12+4];
	mul.f32 	%f875, %f194, %f874;
	fma.rn.f32 	%f876, %f193, %f981, %f875;
	st.global.f32 	[%rd12+4], %f876;
$L__BB0_75:
	setp.ge.u32 	%p107, %r40, %r48;
	setp.ge.u32 	%p108, %r28, %r49;
	or.pred  	%p109, %p107, %p108;
	@%p109 bra 	$L__BB0_77;
	ld.global.f32 	%f877, [%rd12+8];
	mul.f32 	%f878, %f194, %f877;
	fma.rn.f32 	%f879, %f193, %f980, %f878;
	st.global.f32 	[%rd12+8], %f879;
$L__BB0_77:
	setp.ge.u32 	%p110, %r40, %r48;
	setp.ge.u32 	%p111, %r29, %r49;
	or.pred  	%p112, %p110, %p111;
	@%p112 bra 	$L__BB0_79;
	ld.global.f32 	%f880, [%rd12+12];
	mul.f32 	%f881, %f194, %f880;
	fma.rn.f32 	%f882, %f193, %f979, %f881;
	st.global.f32 	[%rd12+12], %f882;
$L__BB0_79:
	setp.ge.u32 	%p113, %r40, %r48;
	setp.ge.u32 	%p114, %r30, %r49;
	add.s32 	%r96, %r30, %r41;
	cvt.u64.u32 	%rd112, %r96;
	add.s64 	%rd113, %rd3, %rd112;
	shl.b64 	%rd114, %rd113, 2;
	add.s64 	%rd13, %rd1, %rd114;
	or.pred  	%p115, %p113, %p114;
	@%p115 bra 	$L__BB0_81;
	ld.global.f32 	%f883, [%rd13];
	mul.f32 	%f884, %f194, %f883;
	fma.rn.f32 	%f885, %f193, %f978, %f884;
	st.global.f32 	[%rd13], %f885;
$L__BB0_81:
	setp.ge.u32 	%p116, %r40, %r48;
	setp.ge.u32 	%p117, %r31, %r49;
	or.pred  	%p118, %p116, %p117;
	@%p118 bra 	$L__BB0_83;
	ld.global.f32 	%f886, [%rd13+4];
	mul.f32 	%f887, %f194, %f886;
	fma.rn.f32 	%f888, %f193, %f977, %f887;
	st.global.f32 	[%rd13+4], %f888;
$L__BB0_83:
	setp.ge.u32 	%p119, %r40, %r48;
	setp.ge.u32 	%p120, %r32, %r49;
	or.pred  	%p121, %p119, %p120;
	@%p121 bra 	$L__BB0_85;
	ld.global.f32 	%f889, [%rd13+8];
	mul.f32 	%f890, %f194, %f889;
	fma.rn.f32 	%f891, %f193, %f976, %f890;
	st.global.f32 	[%rd13+8], %f891;
$L__BB0_85:
	setp.ge.u32 	%p122, %r40, %r48;
	setp.ge.u32 	%p123, %r33, %r49;
	or.pred  	%p124, %p122, %p123;
	@%p124 bra 	$L__BB0_87;
	ld.global.f32 	%f892, [%rd13+12];
	mul.f32 	%f893, %f194, %f892;
	fma.rn.f32 	%f894, %f193, %f975, %f893;
	st.global.f32 	[%rd13+12], %f894;
$L__BB0_87:
	setp.ge.u32 	%p125, %r16, %r49;
	add.s32 	%r42, %r15, 5;
	setp.ge.u32 	%p126, %r42, %r48;
	add.s32 	%r43, %r41, %r49;
	or.pred  	%p127, %p126, %p125;
	@%p127 bra 	$L__BB0_89;
	add.s32 	%r97, %r16, %r43;
	cvt.u64.u32 	%rd115, %r97;
	add.s64 	%rd116, %rd3, %rd115;
	shl.b64 	%rd117, %rd116, 2;
	add.s64 	%rd118, %rd1, %rd117;
	ld.global.f32 	%f895, [%rd118];
	mul.f32 	%f896, %f194, %f895;
	fma.rn.f32 	%f897, %f193, %f974, %f896;
	st.global.f32 	[%rd118], %f897;
$L__BB0_89:
	setp.ge.u32 	%p128, %r42, %r48;
	setp.ge.u32 	%p129, %r27, %r49;
	or.pred  	%p130, %p128, %p129;
	@%p130 bra 	$L__BB0_91;
	add.s32 	%r98, %r27, %r43;
	cvt.u64.u32 	%rd119, %r98;
	add.s64 	%rd120, %rd3, %rd119;
	shl.b64 	%rd121, %rd120, 2;
	add.s64 	%rd122, %rd1, %rd121;
	ld.global.f32 	%f898, [%rd122];
	mul.f32 	%f899, %f194, %f898;
	fma.rn.f32 	%f900, %f193, %f973, %f899;
	st.global.f32 	[%rd122], %f900;
$L__BB0_91:
	setp.ge.u32 	%p131, %r42, %r48;
	setp.ge.u32 	%p132, %r28, %r49;
	or.pred  	%p133, %p131, %p132;
	@%p133 bra 	$L__BB0_93;
	add.s32 	%r99, %r28, %r43;
	cvt.u64.u32 	%rd123, %r99;
	add.s64 	%rd124, %rd3, %rd123;
	shl.b64 	%rd125, %rd124, 2;
	add.s64 	%rd126, %rd1, %rd125;
	ld.global.f32 	%f901, [%rd126];
	mul.f32 	%f902, %f194, %f901;
	fma.rn.f32 	%f903, %f193, %f972, %f902;
	st.global.f32 	[%rd126], %f903;
$L__BB0_93:
	setp.ge.u32 	%p134, %r42, %r48;
	setp.ge.u32 	%p135, %r29, %r49;
	or.pred  	%p136, %p134, %p135;
	@%p136 bra 	$L__BB0_95;
	add.s32 	%r100, %r29, %r43;
	cvt.u64.u32 	%rd127, %r100;
	add.s64 	%rd128, %rd3, %rd127;
	shl.b64 	%rd129, %rd128, 2;
	add.s64 	%rd130, %rd1, %rd129;
	ld.global.f32 	%f904, [%rd130];
	mul.f32 	%f905, %f194, %f904;
	fma.rn.f32 	%f906, %f193, %f971, %f905;
	st.global.f32 	[%rd130], %f906;
$L__BB0_95:
	setp.ge.u32 	%p137, %r42, %r48;
	setp.ge.u32 	%p138, %r30, %r49;
	or.pred  	%p139, %p137, %p138;
	@%p139 bra 	$L__BB0_97;
	add.s32 	%r101, %r30, %r43;
	cvt.u64.u32 	%rd131, %r101;
	add.s64 	%rd132, %rd3, %rd131;
	shl.b64 	%rd133, %rd132, 2;
	add.s64 	%rd134, %rd1, %rd133;
	ld.global.f32 	%f907, [%rd134];
	mul.f32 	%f908, %f194, %f907;
	fma.rn.f32 	%f909, %f193, %f970, %f908;
	st.global.f32 	[%rd134], %f909;
$L__BB0_97:
	setp.ge.u32 	%p140, %r42, %r48;
	setp.ge.u32 	%p141, %r31, %r49;
	or.pred  	%p142, %p140, %p141;
	@%p142 bra 	$L__BB0_99;
	add.s32 	%r102, %r31, %r43;
	cvt.u64.u32 	%rd135, %r102;
	add.s64 	%rd136, %rd3, %rd135;
	shl.b64 	%rd137, %rd136, 2;
	add.s64 	%rd138, %rd1, %rd137;
	ld.global.f32 	%f910, [%rd138];
	mul.f32 	%f911, %f194, %f910;
	fma.rn.f32 	%f912, %f193, %f969, %f911;
	st.global.f32 	[%rd138], %f912;
$L__BB0_99:
	setp.ge.u32 	%p143, %r42, %r48;
	setp.ge.u32 	%p144, %r32, %r49;
	or.pred  	%p145, %p143, %p144;
	@%p145 bra 	$L__BB0_101;
	add.s32 	%r103, %r32, %r43;
	cvt.u64.u32 	%rd139, %r103;
	add.s64 	%rd140, %rd3, %rd139;
	shl.b64 	%rd141, %rd140, 2;
	add.s64 	%rd142, %rd1, %rd141;
	ld.global.f32 	%f913, [%rd142];
	mul.f32 	%f914, %f194, %f913;
	fma.rn.f32 	%f915, %f193, %f968, %f914;
	st.global.f32 	[%rd142], %f915;
$L__BB0_101:
	setp.ge.u32 	%p146, %r42, %r48;
	setp.ge.u32 	%p147, %r33, %r49;
	or.pred  	%p148, %p146, %p147;
	@%p148 bra 	$L__BB0_103;
	add.s32 	%r104, %r33, %r43;
	cvt.u64.u32 	%rd143, %r104;
	add.s64 	%rd144, %rd3, %rd143;
	shl.b64 	%rd145, %rd144, 2;
	add.s64 	%rd146, %rd1, %rd145;
	ld.global.f32 	%f916, [%rd146];
	mul.f32 	%f917, %f194, %f916;
	fma.rn.f32 	%f918, %f193, %f967, %f917;
	st.global.f32 	[%rd146], %f918;
$L__BB0_103:
	setp.ge.u32 	%p149, %r16, %r49;
	add.s32 	%r44, %r15, 6;
	setp.ge.u32 	%p150, %r44, %r48;
	add.s32 	%r45, %r43, %r49;
	add.s32 	%r105, %r16, %r45;
	cvt.u64.u32 	%rd147, %r105;
	add.s64 	%rd148, %rd3, %rd147;
	shl.b64 	%rd149, %rd148, 2;
	add.s64 	%rd14, %rd1, %rd149;
	or.pred  	%p151, %p150, %p149;
	@%p151 bra 	$L__BB0_105;
	ld.global.f32 	%f919, [%rd14];
	mul.f32 	%f920, %f194, %f919;
	fma.rn.f32 	%f921, %f193, %f1015, %f920;
	st.global.f32 	[%rd14], %f921;
$L__BB0_105:
	setp.ge.u32 	%p152, %r44, %r48;
	setp.ge.u32 	%p153, %r27, %r49;
	or.pred  	%p154, %p152, %p153;
	@%p154 bra 	$L__BB0_107;
	ld.global.f32 	%f922, [%rd14+4];
	mul.f32 	%f923, %f194, %f922;
	fma.rn.f32 	%f924, %f193, %f1016, %f923;
	st.global.f32 	[%rd14+4], %f924;
$L__BB0_107:
	setp.ge.u32 	%p155, %r44, %r48;
	setp.ge.u32 	%p156, %r28, %r49;
	add.s32 	%r106, %r28, %r45;
	cvt.u64.u32 	%rd150, %r106;
	add.s64 	%rd151, %rd3, %rd150;
	shl.b64 	%rd152, %rd151, 2;
	add.s64 	%rd15, %rd1, %rd152;
	or.pred  	%p157, %p155, %p156;
	@%p157 bra 	$L__BB0_109;
	ld.global.f32 	%f925, [%rd15];
	mul.f32 	%f926, %f194, %f925;
	fma.rn.f32 	%f927, %f193, %f1017, %f926;
	st.global.f32 	[%rd15], %f927;
$L__BB0_109:
	setp.ge.u32 	%p158, %r44, %r48;
	setp.ge.u32 	%p159, %r29, %r49;
	or.pred  	%p160, %p158, %p159;
	@%p160 bra 	$L__BB0_111;
	ld.global.f32 	%f928, [%rd15+4];
	mul.f32 	%f929, %f194, %f928;
	fma.rn.f32 	%f930, %f193, %f1018, %f929;
	st.global.f32 	[%rd15+4], %f930;
$L__BB0_111:
	setp.ge.u32 	%p161, %r44, %r48;
	setp.ge.u32 	%p162, %r30, %r49;
	add.s32 	%r107, %r30, %r45;
	cvt.u64.u32 	%rd153, %r107;
	add.s64 	%rd154, %rd3, %rd153;
	shl.b64 	%rd155, %rd154, 2;
	add.s64 	%rd16, %rd1, %rd155;
	or.pred  	%p163, %p161, %p162;
	@%p163 bra 	$L__BB0_113;
	ld.global.f32 	%f931, [%rd16];
	mul.f32 	%f932, %f194, %f931;
	fma.rn.f32 	%f933, %f193, %f1019, %f932;
	st.global.f32 	[%rd16], %f933;
$L__BB0_113:
	setp.ge.u32 	%p164, %r44, %r48;
	setp.ge.u32 	%p165, %r31, %r49;
	or.pred  	%p166, %p164, %p165;
	@%p166 bra 	$L__BB0_115;
	ld.global.f32 	%f934, [%rd16+4];
	mul.f32 	%f935, %f194, %f934;
	fma.rn.f32 	%f936, %f193, %f1020, %f935;
	st.global.f32 	[%rd16+4], %f936;
$L__BB0_115:
	setp.ge.u32 	%p167, %r44, %r48;
	setp.ge.u32 	%p168, %r32, %r49;
	add.s32 	%r108, %r32, %r45;
	cvt.u64.u32 	%rd156, %r108;
	add.s64 	%rd157, %rd3, %rd156;
	shl.b64 	%rd158, %rd157, 2;
	add.s64 	%rd17, %rd1, %rd158;
	or.pred  	%p169, %p167, %p168;
	@%p169 bra 	$L__BB0_117;
	ld.global.f32 	%f937, [%rd17];
	mul.f32 	%f938, %f194, %f937;
	fma.rn.f32 	%f939, %f193, %f1021, %f938;
	st.global.f32 	[%rd17], %f939;
$L__BB0_117:
	setp.ge.u32 	%p170, %r44, %r48;
	setp.ge.u32 	%p171, %r33, %r49;
	or.pred  	%p172, %p170, %p171;
	@%p172 bra 	$L__BB0_119;
	ld.global.f32 	%f940, [%rd17+4];
	mul.f32 	%f941, %f194, %f940;
	fma.rn.f32 	%f942, %f193, %f1022, %f941;
	st.global.f32 	[%rd17+4], %f942;
$L__BB0_119:
	setp.ge.u32 	%p173, %r16, %r49;
	add.s32 	%r46, %r15, 7;
	setp.ge.u32 	%p174, %r46, %r48;
	add.s32 	%r47, %r45, %r49;
	or.pred  	%p175, %p174, %p173;
	@%p175 bra 	$L__BB0_121;
	add.s32 	%r109, %r16, %r47;
	cvt.u64.u32 	%rd159, %r109;
	add.s64 	%rd160, %rd3, %rd159;
	shl.b64 	%rd161, %rd160, 2;
	add.s64 	%rd162, %rd1, %rd161;
	ld.global.f32 	%f943, [%rd162];
	mul.f32 	%f944, %f194, %f943;
	fma.rn.f32 	%f945, %f193, %f1023, %f944;
	st.global.f32 	[%rd162], %f945;
$L__BB0_121:
	setp.ge.u32 	%p176, %r46, %r48;
	setp.ge.u32 	%p177, %r27, %r49;
	or.pred  	%p178, %p176, %p177;
	@%p178 bra 	$L__BB0_123;
	add.s32 	%r110, %r27, %r47;
	cvt.u64.u32 	%rd163, %r110;
	add.s64 	%rd164, %rd3, %rd163;
	shl.b64 	%rd165, %rd164, 2;
	add.s64 	%rd166, %rd1, %rd165;
	ld.global.f32 	%f946, [%rd166];
	mul.f32 	%f947, %f194, %f946;
	fma.rn.f32 	%f948, %f193, %f1024, %f947;
	st.global.f32 	[%rd166], %f948;
$L__BB0_123:
	setp.ge.u32 	%p179, %r46, %r48;
	setp.ge.u32 	%p180, %r28, %r49;
	or.pred  	%p181, %p179, %p180;
	@%p181 bra 	$L__BB0_125;
	add.s32 	%r111, %r28, %r47;
	cvt.u64.u32 	%rd167, %r111;
	add.s64 	%rd168, %rd3, %rd167;
	shl.b64 	%rd169, %rd168, 2;
	add.s64 	%rd170, %rd1, %rd169;
	ld.global.f32 	%f949, [%rd170];
	mul.f32 	%f950, %f194, %f949;
	fma.rn.f32 	%f951, %f193, %f1025, %f950;
	st.global.f32 	[%rd170], %f951;
$L__BB0_125:
	setp.ge.u32 	%p182, %r46, %r48;
	setp.ge.u32 	%p183, %r29, %r49;
	or.pred  	%p184, %p182, %p183;
	@%p184 bra 	$L__BB0_127;
	add.s32 	%r112, %r29, %r47;
	cvt.u64.u32 	%rd171, %r112;
	add.s64 	%rd172, %rd3, %rd171;
	shl.b64 	%rd173, %rd172, 2;
	add.s64 	%rd174, %rd1, %rd173;
	ld.global.f32 	%f952, [%rd174];
	mul.f32 	%f953, %f194, %f952;
	fma.rn.f32 	%f954, %f193, %f1026, %f953;
	st.global.f32 	[%rd174], %f954;
$L__BB0_127:
	setp.ge.u32 	%p185, %r46, %r48;
	setp.ge.u32 	%p186, %r30, %r49;
	or.pred  	%p187, %p185, %p186;
	@%p187 bra 	$L__BB0_129;
	add.s32 	%r113, %r30, %r47;
	cvt.u64.u32 	%rd175, %r113;
	add.s64 	%rd176, %rd3, %rd175;
	shl.b64 	%rd177, %rd176, 2;
	add.s64 	%rd178, %rd1, %rd177;
	ld.global.f32 	%f955, [%rd178];
	mul.f32 	%f956, %f194, %f955;
	fma.rn.f32 	%f957, %f193, %f1027, %f956;
	st.global.f32 	[%rd178], %f957;
$L__BB0_129:
	setp.ge.u32 	%p188, %r46, %r48;
	setp.ge.u32 	%p189, %r31, %r49;
	or.pred  	%p190, %p188, %p189;
	@%p190 bra 	$L__BB0_131;
	add.s32 	%r114, %r31, %r47;
	cvt.u64.u32 	%rd179, %r114;
	add.s64 	%rd180, %rd3, %rd179;
	shl.b64 	%rd181, %rd180, 2;
	add.s64 	%rd182, %rd1, %rd181;
	ld.global.f32 	%f958, [%rd182];
	mul.f32 	%f959, %f194, %f958;
	fma.rn.f32 	%f960, %f193, %f1028, %f959;
	st.global.f32 	[%rd182], %f960;
$L__BB0_131:
	setp.ge.u32 	%p191, %r46, %r48;
	setp.ge.u32 	%p192, %r32, %r49;
	or.pred  	%p193, %p191, %p192;
	@%p193 bra 	$L__BB0_133;
	add.s32 	%r115, %r32, %r47;
	cvt.u64.u32 	%rd183, %r115;
	add.s64 	%rd184, %rd3, %rd183;
	shl.b64 	%rd185, %rd184, 2;
	add.s64 	%rd186, %rd1, %rd185;
	ld.global.f32 	%f961, [%rd186];
	mul.f32 	%f962, %f194, %f961;
	fma.rn.f32 	%f963, %f193, %f1029, %f962;
	st.global.f32 	[%rd186], %f963;
$L__BB0_133:
	setp.ge.u32 	%p194, %r46, %r48;
	setp.ge.u32 	%p195, %r33, %r49;
	or.pred  	%p196, %p194, %p195;
	@%p196 bra 	$L__BB0_135;
	add.s32 	%r116, %r33, %r47;
	cvt.u64.u32 	%rd187, %r116;
	add.s64 	%rd188, %rd3, %rd187;
	shl.b64 	%rd189, %rd188, 2;
	add.s64 	%rd190, %rd1, %rd189;
	ld.global.f32 	%f964, [%rd190];
	mul.f32 	%f965, %f194, %f964;
	fma.rn.f32 	%f966, %f193, %f1030, %f965;
	st.global.f32 	[%rd190], %f966;
$L__BB0_135:
	ret;

}


// ===== COMPILED SASS (sm_100) =====

	.target	sm_100

	.elftype	@"ET_EXEC"


//--------------------- .note.nv.tkinfo           --------------------------
	.section	.note.nv.tkinfo,"",@"SHT_NOTE"
	.sectionflags	@"SHF_NOTE_NV_TKINFO"
	.tkinfo
        /*0018*/ 	.word	0x00000002
        /*0030*/ 	.string	""
        /*0030*/ 	.string	"ptxas"
        /*0030*/ 	.string	"Cuda compilation tools, release 13.0, V13.0.88"
        /*0030*/ 	.string	"Build cuda_13.0.r13.0/compiler.36424714_0"
        /*0030*/ 	.string	"-arch sm_100 -m 64 "



//--------------------- .note.nv.cuinfo           --------------------------
	.section	.note.nv.cuinfo,"",@"SHT_NOTE"
	.sectionflags	@"SHF_NOTE_NV_CUINFO"
        /*0018*/ 	.short	0x0002
        /*001a*/ 	.short	0x0064
        /*001c*/ 	.short	0x0082
	.zero		2


//--------------------- .nv.info                  --------------------------
	.section	.nv.info,"",@"SHT_CUDA_INFO"
	.align	4


	//----- nvinfo : EIATTR_REGCOUNT
	.align		4
        /*0000*/ 	.byte	0x04, 0x2f
        /*0002*/ 	.short	(.L_1 - .L_0)
	.align		4
.L_0:
        /*0004*/ 	.word	index@(_Z18sgemm2DBlocktilingILi128ELi128ELi8ELi8ELi8EEviiifPKfS1_fPf)
        /*0008*/ 	.word	0x000000a4


	//----- nvinfo : EIATTR_FRAME_SIZE
	.align		4
.L_1:
        /*000c*/ 	.byte	0x04, 0x11
        /*000e*/ 	.short	(.L_3 - .L_2)
	.align		4
.L_2:
        /*0010*/ 	.word	index@(_Z18sgemm2DBlocktilingILi128ELi128ELi8ELi8ELi8EEviiifPKfS1_fPf)
        /*0014*/ 	.word	0x00000000


	//----- nvinfo : EIATTR_MIN_STACK_SIZE
	.align		4
.L_3:
        /*0018*/ 	.byte	0x04, 0x12
        /*001a*/ 	.short	(.L_5 - .L_4)
	.align		4
.L_4:
        /*001c*/ 	.word	index@(_Z18sgemm2DBlocktilingILi128ELi128ELi8ELi8ELi8EEviiifPKfS1_fPf)
        /*0020*/ 	.word	0x00000000
.L_5:


//--------------------- .nv.compat                --------------------------
	.section	.nv.compat,"",@"SHT_CUDA_COMPAT_INFO"
	.align	4
        /*0000*/ 	.byte	0x02, 0x09, 0x00, 0x00, 0x02, 0x02, 0x01, 0x00, 0x02, 0x05, 0x05, 0x00, 0x03, 0x07, 0x01, 0x01
        /*0010*/ 	.byte	0x02, 0x03, 0x00, 0x00, 0x02, 0x06, 0x01, 0x00, 0x04, 0x0b, 0x08, 0x00, 0x09, 0x00, 0x00, 0x00
        /*0020*/ 	.byte	0x00, 0x00, 0x00, 0x00


//--------------------- .nv.info._Z18sgemm2DBlocktilingILi128ELi128ELi8ELi8ELi8EEviiifPKfS1_fPf --------------------------
	.section	.nv.info._Z18sgemm2DBlocktilingILi128ELi128ELi8ELi8ELi8EEviiifPKfS1_fPf,"",@"SHT_CUDA_INFO"
	.sectionflags	@""
	.align	4


	//----- nvinfo : EIATTR_CUDA_API_VERSION
	.align		4
        /*0000*/ 	.byte	0x04, 0x37
        /*0002*/ 	.short	(.L_7 - .L_6)
.L_6:
        /*0004*/ 	.word	0x00000082


	//----- nvinfo : EIATTR_KPARAM_INFO
	.align		4
.L_7:
        /*0008*/ 	.byte	0x04, 0x17
        /*000a*/ 	.short	(.L_9 - .L_8)
.L_8:
        /*000c*/ 	.word	0x00000000
        /*0010*/ 	.short	0x0007
        /*0012*/ 	.short	0x0028
        /*0014*/ 	.byte	0x00, 0xf5, 0x21, 0x00


	//----- nvinfo : EIATTR_KPARAM_INFO
	.align		4
.L_9:
        /*0018*/ 	.byte	0x04, 0x17
        /*001a*/ 	.short	(.L_11 - .L_10)
.L_10:
        /*001c*/ 	.word	0x00000000
        /*0020*/ 	.short	0x0006
        /*0022*/ 	.short	0x0020
        /*0024*/ 	.byte	0x00, 0xf0, 0x11, 0x00


	//----- nvinfo : EIATTR_KPARAM_INFO
	.align		4
.L_11:
        /*0028*/ 	.byte	0x04, 0x17
        /*002a*/ 	.short	(.L_13 - .L_12)
.L_12:
        /*002c*/ 	.word	0x00000000
        /*0030*/ 	.short	0x0005
        /*0032*/ 	.short	0x0018
        /*0034*/ 	.byte	0x00, 0xf5, 0x21, 0x00


	//----- nvinfo : EIATTR_KPARAM_INFO
	.align		4
.L_13:
        /*0038*/ 	.byte	0x04, 0x17
        /*003a*/ 	.short	(.L_15 - .L_14)
.L_14:
        /*003c*/ 	.word	0x00000000
        /*0040*/ 	.short	0x0004
        /*0042*/ 	.short	0x0010
        /*0044*/ 	.byte	0x00, 0xf5, 0x21, 0x00


	//----- nvinfo : EIATTR_KPARAM_INFO
	.align		4
.L_15:
        /*0048*/ 	.byte	0x04, 0x17
        /*004a*/ 	.short	(.L_17 - .L_16)
.L_16:
        /*004c*/ 	.word	0x00000000
        /*0050*/ 	.short	0x0003
        /*0052*/ 	.short	0x000c
        /*0054*/ 	.byte	0x00, 0xf0, 0x11, 0x00


	//----- nvinfo : EIATTR_KPARAM_INFO
	.align		4
.L_17:
        /*0058*/ 	.byte	0x04, 0x17
        /*005a*/ 	.short	(.L_19 - .L_18)
.L_18:
        /*005c*/ 	.word	0x00000000
        /*0060*/ 	.short	0x0002
        /*0062*/ 	.short	0x0008
        /*0064*/ 	.byte	0x00, 0xf0, 0x11, 0x00


	//----- nvinfo : EIATTR_KPARAM_INFO
	.align		4
.L_19:
        /*0068*/ 	.byte	0x04, 0x17
        /*006a*/ 	.short	(.L_21 - .L_20)
.L_20:
        /*006c*/ 	.word	0x00000000
        /*0070*/ 	.short	0x0001
        /*0072*/ 	.short	0x0004
        /*0074*/ 	.byte	0x00, 0xf0, 0x11, 0x00


	//----- nvinfo : EIATTR_KPARAM_INFO
	.align		4
.L_21:
        /*0078*/ 	.byte	0x04, 0x17
        /*007a*/ 	.short	(.L_23 - .L_22)
.L_22:
        /*007c*/ 	.word	0x00000000
        /*0080*/ 	.short	0x0000
        /*0082*/ 	.short	0x0000
        /*0084*/ 	.byte	0x00, 0xf0, 0x11, 0x00


	//----- nvinfo : EIATTR_SPARSE_MMA_MASK
	.align		4
.L_23:
        /*0088*/ 	.byte	0x03, 0x50
        /*008a*/ 	.short	0x0000


	//----- nvinfo : EIATTR_MAXREG_COUNT
	.align		4
        /*008c*/ 	.byte	0x03, 0x1b
        /*008e*/ 	.short	0x00ff


	//----- nvinfo : EIATTR_NUM_BARRIERS
	.align		4
        /*0090*/ 	.byte	0x02, 0x4c
        /*0092*/ 	.byte	0x01
	.zero		1


	//----- nvinfo : EIATTR_MERCURY_ISA_VERSION
	.align		4
        /*0094*/ 	.byte	0x03, 0x5f
        /*0096*/ 	.short	0x0101


	//----- nvinfo : EIATTR_VRC_CTA_INIT_COUNT
	.align		4
        /*0098*/ 	.byte	0x02, 0x4a
	.zero		1
	.zero		1


	//----- nvinfo : EIATTR_EXIT_INSTR_OFFSETS
	.align		4
        /*009c*/ 	.byte	0x04, 0x1c
        /*009e*/ 	.short	(.L_25 - .L_24)


	//   ....[0]....
.L_24:
        /*00a0*/ 	.word	0x00005cb0


	//   ....[1]....
        /*00a4*/ 	.word	0x00005d70


	//----- nvinfo : EIATTR_MAX_THREADS
	.align		4
.L_25:
        /*00a8*/ 	.byte	0x04, 0x05
        /*00aa*/ 	.short	(.L_27 - .L_26)
.L_26:
        /*00ac*/ 	.word	0x00000100
        /*00b0*/ 	.word	0x00000001
        /*00b4*/ 	.word	0x00000001


	//----- nvinfo : EIATTR_CRS_STACK_SIZE
	.align		4
.L_27:
        /*00b8*/ 	.byte	0x04, 0x1e
        /*00ba*/ 	.short	(.L_29 - .L_28)
.L_28:
        /*00bc*/ 	.word	0x00000000


	//----- nvinfo : EIATTR_CBANK_PARAM_SIZE
	.align		4
.L_29:
        /*00c0*/ 	.byte	0x03, 0x19
        /*00c2*/ 	.short	0x0030


	//----- nvinfo : EIATTR_PARAM_CBANK
	.align		4
        /*00c4*/ 	.byte	0x04, 0x0a
        /*00c6*/ 	.short	(.L_31 - .L_30)
	.align		4
.L_30:
        /*00c8*/ 	.word	index@(.nv.constant0._Z18sgemm2DBlocktilingILi128ELi128ELi8ELi8ELi8EEviiifPKfS1_fPf)
        /*00cc*/ 	.short	0x0380
        /*00ce*/ 	.short	0x0030


	//----- nvinfo : EIATTR_SW_WAR
	.align		4
.L_31:
        /*00d0*/ 	.byte	0x04, 0x36
        /*00d2*/ 	.short	(.L_33 - .L_32)
.L_32:
        /*00d4*/ 	.word	0x00000008
.L_33:


//--------------------- .nv.callgraph             --------------------------
	.section	.nv.callgraph,"",@"SHT_CUDA_CALLGRAPH"
	.align	4
	.sectionentsize	8
	.align		4
        /*0000*/ 	.word	0x00000000
	.align		4
        /*0004*/ 	.word	0xffffffff
	.align		4
        /*0008*/ 	.word	0x00000000
	.align		4
        /*000c*/ 	.word	0xfffffffe
	.align		4
        /*0010*/ 	.word	0x00000000
	.align		4
        /*0014*/ 	.word	0xfffffffd
	.align		4
        /*0018*/ 	.word	0x00000000
	.align		4
        /*001c*/ 	.word	0xfffffffc


//--------------------- .text._Z18sgemm2DBlocktilingILi128ELi128ELi8ELi8ELi8EEviiifPKfS1_fPf --------------------------
	.section	.text._Z18sgemm2DBlocktilingILi128ELi128ELi8ELi8ELi8EEviiifPKfS1_fPf,"ax",@progbits
	.align	128
        .global         _Z18sgemm2DBlocktilingILi128ELi128ELi8ELi8ELi8EEviiifPKfS1_fPf
        .type           _Z18sgemm2DBlocktilingILi128ELi128ELi8ELi8ELi8EEviiifPKfS1_fPf,@function
        .size           _Z18sgemm2DBlocktilingILi128ELi128ELi8ELi8ELi8EEviiifPKfS1_fPf,(.L_x_9 - _Z18sgemm2DBlocktilingILi128ELi128ELi8ELi8ELi8EEviiifPKfS1_fPf)
        .other          _Z18sgemm2DBlocktilingILi128ELi128ELi8ELi8ELi8EEviiifPKfS1_fPf,@"STO_CUDA_ENTRY STV_DEFAULT"
_Z18sgemm2DBlocktilingILi128ELi128ELi8ELi8ELi8EEviiifPKfS1_fPf:
.text._Z18sgemm2DBlocktilingILi128ELi128ELi8ELi8ELi8EEviiifPKfS1_fPf:
[----:B------:R-:W-:Y:S08]  /*0000*/  LDC R1, c[0x0][0x37c] ;  /* 0x0000df00ff017b82 */ /* 0x000ff00000000800 */
[----:B------:R-:W0:Y:S01]  /*0010*/  S2UR UR4, SR_CTAID.Y ;  /* 0x00000000000479c3 */ /* 0x000e220000002600 */
[----:B------:R-:W1:Y:S01]  /*0020*/  LDCU UR5, c[0x0][0x384] ;  /* 0x00007080ff0577ac */ /* 0x000e620008000800 */
[----:B------:R-:W2:Y:S01]  /*0030*/  S2R R99, SR_TID.X ;  /* 0x0000000000637919 */ /* 0x000ea20000002100 */
[----:B------:R-:W-:-:S02]  /*0040*/  CS2R R80, SRZ ;  /* 0x0000000000507805 */ /* 0x000fc4000001ff00 */
[----:B------:R-:W-:Y:S01]  /*0050*/  CS2R R78, SRZ ;  /* 0x00000000004e7805 */ /* 0x000fe2000001ff00 */
[----:B------:R-:W3:Y:S01]  /*0060*/  LDCU UR10, c[0x0][0x388] ;  /* 0x00007100ff0a77ac */ /* 0x000ee20008000800 */
[----:B------:R-:W-:Y:S02]  /*0070*/  CS2R R76, SRZ ;  /* 0x00000000004c7805 */ /* 0x000fe4000001ff00 */
[----:B------:R-:W-:Y:S01]  /*0080*/  CS2R R16, SRZ ;  /* 0x0000000000107805 */ /* 0x000fe2000001ff00 */
[----:B------:R-:W4:Y:S01]  /*0090*/  S2UR UR6, SR_CTAID.X ;  /* 0x00000000000679c3 */ /* 0x000f220000002500 */
[----:B------:R-:W-:Y:S02]  /*00a0*/  CS2R R18, SRZ ;  /* 0x0000000000127805 */ /* 0x000fe4000001ff00 */
[----:B------:R-:W-:Y:S02]  /*00b0*/  CS2R R6, SRZ ;  /* 0x0000000000067805 */ /* 0x000fe4000001ff00 */
[----:B------:R-:W-:-:S02]  /*00c0*/  CS2R R8, SRZ ;  /* 0x0000000000087805 */ /* 0x000fc4000001ff00 */
[----:B------:R-:W-:Y:S02]  /*00d0*/  CS2R R74, SRZ ;  /* 0x00000000004a7805 */ /* 0x000fe4000001ff00 */
[----:B------:R-:W-:Y:S02]  /*00e0*/  CS2R R72, SRZ ;  /* 0x0000000000487805 */ /* 0x000fe4000001ff00 */
[----:B------:R-:W-:Y:S02]  /*00f0*/  CS2R R20, SRZ ;  /* 0x0000000000147805 */ /* 0x000fe4000001ff00 */
[----:B------:R-:W-:Y:S02]  /*0100*/  CS2R R10, SRZ ;  /* 0x00000000000a7805 */ /* 0x000fe4000001ff00 */
[----:B------:R-:W-:Y:S02]  /*0110*/  CS2R R30, SRZ ;  /* 0x00000000001e7805 */ /* 0x000fe4000001ff00 */
[----:B------:R-:W-:-:S02]  /*0120*/  CS2R R28, SRZ ;  /* 0x00000000001c7805 */ /* 0x000fc4000001ff00 */
[----:B------:R-:W-:Y:S02]  /*0130*/  CS2R R22, SRZ ;  /* 0x0000000000167805 */ /* 0x000fe4000001ff00 */
[----:B-1----:R-:W-:Y:S02]  /*0140*/  MOV R3, UR5 ;  /* 0x0000000500037c02 */ /* 0x002fe40008000f00 */
[----:B------:R-:W-:Y:S02]  /*0150*/  CS2R R12, SRZ ;  /* 0x00000000000c7805 */ /* 0x000fe4000001ff00 */
[----:B------:R-:W-:Y:S02]  /*0160*/  CS2R R86, SRZ ;  /* 0x0000000000567805 */ /* 0x000fe4000001ff00 */
[----:B------:R-:W-:Y:S01]  /*0170*/  CS2R R82, SRZ ;  /* 0x0000000000527805 */ /* 0x000fe2000001ff00 */
[----:B---3--:R-:W-:Y:S01]  /*0180*/  UISETP.NE.AND UP0, UPT, UR10, URZ, UPT ;  /* 0x000000ff0a00728c */ /* 0x008fe2000bf05270 */
[----:B------:R-:W-:Y:S01]  /*0190*/  CS2R R26, SRZ ;  /* 0x00000000001a7805 */ /* 0x000fe2000001ff00 */
[----:B0-----:R-:W-:Y:S01]  /*01a0*/  USHF.L.U32 UR4, UR4, 0x7, URZ ;  /* 0x0000000704047899 */ /* 0x001fe200080006ff */
[----:B------:R-:W-:-:S02]  /*01b0*/  CS2R R24, SRZ ;  /* 0x0000000000187805 */ /* 0x000fc4000001ff00 */
[----:B------:R-:W-:Y:S02]  /*01c0*/  CS2R R112, SRZ ;  /* 0x0000000000707805 */ /* 0x000fe4000001ff00 */
[----:B------:R-:W-:Y:S02]  /*01d0*/  CS2R R88, SRZ ;  /* 0x0000000000587805 */ /* 0x000fe4000001ff00 */
[----:B------:R-:W-:Y:S02]  /*01e0*/  CS2R R92, SRZ ;  /* 0x00000000005c7805 */ /* 0x000fe4000001ff00 */
[----:B------:R-:W-:Y:S01]  /*01f0*/  CS2R R70, SRZ ;  /* 0x0000000000467805 */ /* 0x000fe2000001ff00 */
[----:B------:R-:W-:Y:S01]  /*0200*/  IMAD R0, R3, UR4, RZ ;  /* 0x0000000403007c24 */ /* 0x000fe2000f8e02ff */
[----:B----4-:R-:W-:Y:S01]  /*0210*/  USHF.L.U32 UR6, UR6, 0x7, URZ ;  /* 0x0000000706067899 */ /* 0x010fe200080006ff */
[----:B------:R-:W-:Y:S02]  /*0220*/  CS2R R68, SRZ ;  /* 0x0000000000447805 */ /* 0x000fe4000001ff00 */
[----:B------:R-:W-:-:S02]  /*0230*/  CS2R R120, SRZ ;  /* 0x0000000000787805 */ /* 0x000fc4000001ff00 */
[----:B------:R-:W-:Y:S02]  /*0240*/  CS2R R118, SRZ ;  /* 0x0000000000767805 */ /* 0x000fe4000001ff00 */
[----:B------:R-:W-:Y:S02]  /*0250*/  CS2R R114, SRZ ;  /* 0x0000000000727805 */ /* 0x000fe4000001ff00 */
[----:B------:R-:W-:Y:S02]  /*0260*/  CS2R R90, SRZ ;  /* 0x00000000005a7805 */ /* 0x000fe4000001ff00 */
[----:B------:R-:W-:Y:S02]  /*0270*/  IADD3 R0, P0, PT, R0, UR6, RZ ;  /* 0x0000000600007c10 */ /* 0x000fe4000ff1e0ff */
[----:B------:R-:W-:Y:S02]  /*0280*/  CS2R R4, SRZ ;  /* 0x0000000000047805 */ /* 0x000fe4000001ff00 */
[----:B------:R-:W-:-:S02]  /*0290*/  CS2R R14, SRZ ;  /* 0x00000000000e7805 */ /* 0x000fc4000001ff00 */
[----:B------:R-:W-:Y:S02]  /*02a0*/  CS2R R84, SRZ ;  /* 0x0000000000547805 */ /* 0x000fe4000001ff00 */
[----:B------:R-:W-:Y:S02]  /*02b0*/  CS2R R116, SRZ ;  /* 0x0000000000747805 */ /* 0x000fe4000001ff00 */
[----:B--2---:R-:W-:Y:S01]  /*02c0*/  LOP3.LUT R95, R99, 0xf, RZ, 0xc0, !PT ;  /* 0x0000000f635f7812 */ /* 0x004fe200078ec0ff */
[----:B------:R-:W0:Y:S01]  /*02d0*/  LDCU.64 UR8, c[0x0][0x358] ;  /* 0x00006b00ff0877ac */ /* 0x000e220008000a00 */
[----:B------:R-:W-:Y:S02]  /*02e0*/  SHF.R.U32.HI R96, RZ, 0x4, R99 ;  /* 0x00000004ff607819 */ /* 0x000fe40000011663 */
[----:B------:R-:W-:Y:S01]  /*02f0*/  IADD3.X R2, PT, PT, RZ, RZ, RZ, P0, !PT ;  /* 0x000000ffff027210 */ /* 0x000fe200007fe4ff */
[----:B------:R-:W-:Y:S06]  /*0300*/  BRA.U !UP0, `(.L_x_0) ;  /* 0x00000025086c7547 */ /* 0x000fec000b800000 */
[----:B------:R-:W1:Y:S01]  /*0310*/  S2UR UR7, SR_CgaCtaId ;  /* 0x00000000000779c3 */ /* 0x000e620000008800 */
[----:B------:R-:W-:Y:S01]  /*0320*/  SHF.L.U32 R3, R99, 0x2, RZ ;  /* 0x0000000263037819 */ /* 0x000fe200000006ff */
[----:B------:R-:W-:Y:S01]  /*0330*/  UIMAD UR5, UR4, UR10, URZ ;  /* 0x0000000a040572a4 */ /* 0x000fe2000f8e02ff */
[----:B------:R-:W-:Y:S01]  /*0340*/  SHF.R.U32.HI R97, RZ, 0x3, R99 ;  /* 0x00000003ff617819 */ /* 0x000fe20000011663 */
[----:B------:R-:W-:Y:S01]  /*0350*/  HFMA2 R80, -RZ, RZ, 0, 0 ;  /* 0x00000000ff507431 */ /* 0x000fe200000001ff */
[----:B------:R-:W-:Y:S01]  /*0360*/  UMOV UR4, 0x400 ;  /* 0x0000040000047882 */ /* 0x000fe20000000000 */
[----:B------:R-:W-:Y:S02]  /*0370*/  LOP3.LUT R32, R3, 0x1c, RZ, 0xc0, !PT ;  /* 0x0000001c03207812 */ /* 0x000fe400078ec0ff */
[----:B------:R-:W-:Y:S02]  /*0380*/  LOP3.LUT R100, R99, 0x7, RZ, 0xc0, !PT ;  /* 0x0000000763647812 */ /* 0x000fe400078ec0ff */
[----:B------:R-:W-:-:S02]  /*0390*/  LEA R32, R97, R32, 0x5 ;  /* 0x0000002061207211 */ /* 0x000fc400078e28ff */
[----:B------:R-:W-:Y:S01]  /*03a0*/  LOP3.LUT R98, R99, 0x7f, RZ, 0xc0, !PT ;  /* 0x0000007f63627812 */ /* 0x000fe200078ec0ff */
[----:B------:R-:W-:Y:S01]  /*03b0*/  IMAD R100, R97, UR10, R100 ;  /* 0x0000000a61647c24 */ /* 0x000fe2000f8e0264 */
[----:B------:R-:W-:Y:S01]  /*03c0*/  SHF.R.U32.HI R99, RZ, 0x7, R99 ;  /* 0x00000007ff637819 */ /* 0x000fe20000011663 */
[----:B-1----:R-:W-:-:S03]  /*03d0*/  ULEA UR7, UR7, UR4, 0x18 ;  /* 0x0000000407077291 */ /* 0x002fc6000f8ec0ff */
[----:B------:R-:W-:-:S03]  /*03e0*/  UMOV UR4, URZ ;  /* 0x000000ff00047c82 */ /* 0x000fc60008000000 */
[----:B------:R-:W-:Y:S02]  /*03f0*/  LEA R101, R96, UR7, 0x8 ;  /* 0x0000000760657c11 */ /* 0x000fe4000f8e40ff */
[----:B------:R-:W-:Y:S02]  /*0400*/  LEA R102, R95, UR7, 0x5 ;  /* 0x000000075f667c11 */ /* 0x000fe4000f8e28ff */
[----:B------:R-:W-:-:S07]  /*0410*/  IADD3 R94, PT, PT, R32, UR7, RZ ;  /* 0x00000007205e7c10 */ /* 0x000fce000fffe0ff */
.L_x_5:
[----:B------:R-:W1:Y:S01]  /*0420*/  LDC R60, c[0x0][0x388] ;  /* 0x0000e200ff3c7b82 */ /* 0x000e620000000800 */
[----:B------:R-:W-:Y:S01]  /*0430*/  BSSY.RECONVERGENT B0, `(.L_x_1) ;  /* 0x0000010000007945 */ /* 0x000fe20003800200 */
[----:B------:R-:W-:Y:S01]  /*0440*/  IADD3 R3, PT, PT, R100, UR4, RZ ;  /* 0x0000000464037c10 */ /* 0x000fe2000fffe0ff */
[----:B------:R-:W2:Y:S01]  /*0450*/  LDCU.64 UR10, c[0x0][0x390] ;  /* 0x00007200ff0a77ac */ /* 0x000ea20008000a00 */
[----:B------:R-:W-:Y:S02]  /*0460*/  MOV R34, R94 ;  /* 0x0000005e00227202 */ /* 0x000fe40000000f00 */
[----:B------:R-:W-:-:S07]  /*0470*/  MOV R35, R97 ;  /* 0x0000006100237202 */ /* 0x000fce0000000f00 */
.L_x_2:
[----:B------:R-:W-:-:S04]  /*0480*/  IADD3 R33, P0, PT, R3, UR5, RZ ;  /* 0x0000000503217c10 */ /* 0x000fc8000ff1e0ff */
[----:B------:R-:W-:Y:S02]  /*0490*/  IADD3.X R36, PT, PT, RZ, RZ, RZ, P0, !PT ;  /* 0x000000ffff247210 */ /* 0x000fe400007fe4ff */
[----:B--2---:R-:W-:-:S04]  /*04a0*/  LEA R32, P0, R33, UR10, 0x2 ;  /* 0x0000000a21207c11 */ /* 0x004fc8000f8010ff */
[----:B------:R-:W-:-:S06]  /*04b0*/  LEA.HI.X R33, R33, UR11, R36, 0x2, P0 ;  /* 0x0000000b21217c11 */ /* 0x000fcc00080f1424 */
[----:B0-----:R-:W2:Y:S01]  /*04c0*/  LDG.E.CONSTANT R33, desc[UR8][R32.64] ;  /* 0x0000000820217981 */ /* 0x001ea2000c1e9900 */
[C---:B------:R-:W-:Y:S02]  /*04d0*/  ISETP.GE.U32.AND P0, PT, R35.reuse, 0x60, PT ;  /* 0x000000602300780c */ /* 0x040fe40003f06070 */
[----:B------:R-:W-:Y:S02]  /*04e0*/  IADD3 R35, PT, PT, R35, 0x20, RZ ;  /* 0x0000002023237810 */ /* 0x000fe40007ffe0ff */
[----:B-1----:R-:W-:Y:S01]  /*04f0*/  LEA R3, R60, R3, 0x5 ;  /* 0x000000033c037211 */ /* 0x002fe200078e28ff */
[----:B--2---:R0:W-:Y:S02]  /*0500*/  STS [R34], R33 ;  /* 0x0000002122007388 */ /* 0x0041e40000000800 */
[----:B0-----:R-:W-:-:S06]  /*0510*/  IADD3 R34, PT, PT, R34, 0x400, RZ ;  /* 0x0000040022227810 */ /* 0x001fcc0007ffe0ff */
[----:B------:R-:W-:Y:S05]  /*0520*/  @!P0 BRA `(.L_x_2) ;  /* 0xfffffffc00d48947 */ /* 0x000fea000383ffff */
[----:B------:R-:W-:Y:S05]  /*0530*/  BSYNC.RECONVERGENT B0 ;  /* 0x0000000000007941 */ /* 0x000fea0003800200 */
.L_x_1:
[----:B------:R-:W-:Y:S01]  /*0540*/  BSSY.RECONVERGENT B0, `(.L_x_3) ;  /* 0x0000012000007945 */ /* 0x000fe20003800200 */
[----:B------:R-:W-:Y:S01]  /*0550*/  MOV R35, R99 ;  /* 0x0000006300237202 */ /* 0x000fe20000000f00 */
[----:B------:R-:W0:Y:S01]  /*0560*/  LDCU UR12, c[0x0][0x384] ;  /* 0x00007080ff0c77ac */ /* 0x000e220008000800 */
[----:B------:R-:W1:Y:S05]  /*0570*/  LDCU.64 UR10, c[0x0][0x398] ;  /* 0x00007300ff0a77ac */ /* 0x000e6a0008000a00 */
.L_x_4:
[----:B--2---:R-:W-:Y:S02]  /*0580*/  IADD3 R32, PT, PT, R35, UR4, RZ ;  /* 0x0000000423207c10 */ /* 0x004fe4000fffe0ff */
[----:B0-----:R-:W-:-:S05]  /*0590*/  MOV R3, UR12 ;  /* 0x0000000c00037c02 */ /* 0x001fca0008000f00 */
[----:B------:R-:W-:-:S05]  /*05a0*/  IMAD R32, R32, R3, R98 ;  /* 0x0000000320207224 */ /* 0x000fca00078e0262 */
[----:B------:R-:W-:-:S04]  /*05b0*/  IADD3 R33, P0, PT, R32, UR6, RZ ;  /* 0x0000000620217c10 */ /* 0x000fc8000ff1e0ff */
[----:B------:R-:W-:Y:S02]  /*05c0*/  IADD3.X R34, PT, PT, RZ, RZ, RZ, P0, !PT ;  /* 0x000000ffff227210 */ /* 0x000fe400007fe4ff */
[----:B-1----:R-:W-:-:S04]  /*05d0*/  LEA R32, P0, R33, UR10, 0x2 ;  /* 0x0000000a21207c11 */ /* 0x002fc8000f8010ff */
[----:B------:R-:W-:-:S05]  /*05e0*/  LEA.HI.X R33, R33, UR11, R34, 0x2, P0 ;  /* 0x0000000b21217c11 */ /* 0x000fca00080f1422 */
[----:B------:R-:W2:Y:S01]  /*05f0*/  LDG.E.CONSTANT R32, desc[UR8][R32.64] ;  /* 0x0000000820207981 */ /* 0x000ea2000c1e9900 */
[C---:B------:R-:W-:Y:S02]  /*0600*/  LEA R37, R35.reuse, R98, 0x7 ;  /* 0x0000006223257211 */ /* 0x040fe400078e38ff */
[----:B------:R-:W-:Y:S02]  /*0610*/  ISETP.GE.U32.AND P0, PT, R35, 0x6, PT ;  /* 0x000000062300780c */ /* 0x000fe40003f06070 */
[----:B------:R-:W-:Y:S02]  /*0620*/  LEA R37, R37, UR7, 0x2 ;  /* 0x0000000725257c11 */ /* 0x000fe4000f8e10ff */
[----:B------:R-:W-:-:S03]  /*0630*/  IADD3 R35, PT, PT, R35, 0x2, RZ ;  /* 0x0000000223237810 */ /* 0x000fc60007ffe0ff */
[----:B--2---:R2:W-:Y:S06]  /*0640*/  STS [R37+0x1000], R32 ;  /* 0x0010002025007388 */ /* 0x0045ec0000000800 */
[----:B------:R-:W-:Y:S05]  /*0650*/  @!P0 BRA `(.L_x_4) ;  /* 0xfffffffc00c88947 */ /* 0x000fea000383ffff */
[----:B------:R-:W-:Y:S05]  /*0660*/  BSYNC.RECONVERGENT B0 ;  /* 0x0000000000007941 */ /* 0x000fea0003800200 */
.L_x_3:
[----:B------:R-:W-:Y:S01]  /*0670*/  BAR.SYNC.DEFER_BLOCKING 0x0 ;  /* 0x0000000000007b1d */ /* 0x000fe20000010000 */
[----:B------:R-:W-:-:S06]  /*0680*/  UIADD3 UR4, UPT, UPT, UR4, 0x8, URZ ;  /* 0x0000000804047890 */ /* 0x000fcc000fffe0ff */
[----:B------:R-:W-:Y:S01]  /*0690*/  ISETP.LE.U32.AND P0, PT, R60, UR4, PT ;  /* 0x000000043c007c0c */ /* 0x000fe2000bf03070 */
[----:B--2---:R-:W-:Y:S04]  /*06a0*/  LDS.128 R32, [R101] ;  /* 0x0000000065207984 */ /* 0x004fe80000000c00 */
[----:B------:R-:W0:Y:S04]  /*06b0*/  LDS.128 R36, [R102+0x1000] ;  /* 0x0010000066247984 */ /* 0x000e280000000c00 */
[----:B------:R-:W1:Y:S04]  /*06c0*/  LDS.128 R40, [R102+0x1010] ;  /* 0x0010100066287984 */ /* 0x000e680000000c00 */
[----:B------:R-:W2:Y:S04]  /*06d0*/  LDS.128 R44, [R101+0x20] ;  /* 0x00002000652c7984 */ /* 0x000ea80000000c00 */
[----:B------:R-:W3:Y:S04]  /*06e0*/  LDS.128 R48, [R101+0x40] ;  /* 0x0000400065307984 */ /* 0x000ee80000000c00 */
[----:B------:R-:W4:Y:S04]  /*06f0*/  LDS.128 R52, [R101+0x60] ;  /* 0x0000600065347984 */ /* 0x000f280000000c00 */
[----:B------:R-:W5:Y:S04]  /*0700*/  LDS.128 R56, [R101+0x80] ;  /* 0x0000800065387984 */ /* 0x000f680000000c00 */
[----:B------:R-:W5:Y:S04]  /*0710*/  LDS.128 R60, [R101+0xa0] ;  /* 0x0000a000653c7984 */ /* 0x000f680000000c00 */
[----:B------:R-:W5:Y:S01]  /*0720*/  LDS.128 R64, [R101+0xc0] ;  /* 0x0000c00065407984 */ /* 0x000f620000000c00 */
[C---:B0-----:R-:W-:Y:S01]  /*0730*/  FFMA R122, R32.reuse, R37, R90 ;  /* 0x00000025207a7223 */ /* 0x041fe2000000005a */
[C---:B------:R-:W-:Y:S01]  /*0740*/  FFMA R124, R32.reuse, R36, R89 ;  /* 0x00000024207c7223 */ /* 0x040fe20000000059 */
[C---:B------:R-:W-:Y:S01]  /*0750*/  FFMA R110, R32.reuse, R38, R115 ;  /* 0x00000026206e7223 */ /* 0x040fe20000000073 */
[C---:B------:R-:W-:Y:S01]  /*0760*/  FFMA R114, R32.reuse, R39, R114 ;  /* 0x0000002720727223 */ /* 0x040fe20000000072 */
[C---:B-1----:R-:W-:Y:S01]  /*0770*/  FFMA R90, R32.reuse, R40, R121 ;  /* 0x00000028205a7223 */ /* 0x042fe20000000079 */
[C---:B------:R-:W-:Y:S01]  /*0780*/  FFMA R118, R32.reuse, R41, R118 ;  /* 0x0000002920767223 */ /* 0x040fe20000000076 */
[C---:B------:R-:W-:Y:S01]  /*0790*/  FFMA R119, R32.reuse, R42, R119 ;  /* 0x0000002a20777223 */ /* 0x040fe20000000077 */
[----:B------:R-:W-:Y:S01]  /*07a0*/  FFMA R32, R32, R43, R120 ;  /* 0x0000002b20207223 */ /* 0x000fe20000000078 */
[C---:B--2---:R-:W-:Y:S01]  /*07b0*/  FFMA R134, R44.reuse, R36, R69 ;  /* 0x000000242c867223 */ /* 0x044fe20000000045 */
[C---:B------:R-:W-:Y:S01]  /*07c0*/  FFMA R126, R44.reuse, R37, R68 ;  /* 0x000000252c7e7223 */ /* 0x040fe20000000044 */
[C---:B------:R-:W-:Y:S01]  /*07d0*/  FFMA R120, R44.reuse, R38, R71 ;  /* 0x000000262c787223 */ /* 0x040fe20000000047 */
[C---:B------:R-:W-:Y:S01]  /*07e0*/  FFMA R108, R44.reuse, R39, R70 ;  /* 0x000000272c6c7223 */ /* 0x040fe20000000046 */
[C---:B------:R-:W-:Y:S01]  /*07f0*/  FFMA R104, R44.reuse, R40, R93 ;  /* 0x000000282c687223 */ /* 0x040fe2000000005d */
[C---:B------:R-:W-:Y:S01]  /*0800*/  FFMA R88, R44.reuse, R41, R88 ;  /* 0x000000292c587223 */ /* 0x040fe20000000058 */
[C---:B------:R-:W-:Y:S01]  /*0810*/  FFMA R113, R44.reuse, R42, R113 ;  /* 0x0000002a2c717223 */ /* 0x040fe20000000071 */
[----:B------:R-:W-:Y:S01]  /*0820*/  FFMA R44, R44, R43, R112 ;  /* 0x0000002b2c2c7223 */ /* 0x000fe20000000070 */
[C---:B---3--:R-:W-:Y:S01]  /*0830*/  FFMA R144, R48.reuse, R36, R25 ;  /* 0x0000002430907223 */ /* 0x048fe20000000019 */
[C---:B------:R-:W-:Y:S01]  /*0840*/  FFMA R142, R48.reuse, R37, R24 ;  /* 0x00000025308e7223 */ /* 0x040fe20000000018 */
[C---:B------:R-:W-:Y:S01]  /*0850*/  FFMA R128, R48.reuse, R38, R27 ;  /* 0x0000002630807223 */ /* 0x040fe2000000001b */
[C---:B------:R-:W-:Y:S01]  /*0860*/  FFMA R112, R48.reuse, R39, R26 ;  /* 0x0000002730707223 */ /* 0x040fe2000000001a */
[C---:B------:R-:W-:Y:S01]  /*0870*/  FFMA R106, R48.reuse, R40, R81 ;  /* 0x00000028306a7223 */ /* 0x040fe20000000051 */
[----:B------:R-:W0:Y:S01]  /*0880*/  LDS.128 R24, [R102+0x1200] ;  /* 0x0012000066187984 */ /* 0x000e220000000c00 */
[C---:B------:R-:W-:Y:S01]  /*0890*/  FFMA R78, R48.reuse, R41, R78 ;  /* 0x00000029304e7223 */ /* 0x040fe2000000004e */
[C---:B------:R-:W-:Y:S01]  /*08a0*/  FFMA R83, R48.reuse, R42, R83 ;  /* 0x0000002a30537223 */ /* 0x040fe20000000053 */
[----:B------:R-:W-:Y:S01]  /*08b0*/  FFMA R48, R48, R43, R86 ;  /* 0x0000002b30307223 */ /* 0x000fe20000000056 */
[C---:B----4-:R-:W-:Y:S01]  /*08c0*/  FFMA R146, R52.reuse, R37, R10 ;  /* 0x0000002534927223 */ /* 0x050fe2000000000a */
[C---:B------:R-:W-:Y:S01]  /*08d0*/  FFMA R86, R52.reuse, R39, R20 ;  /* 0x0000002734567223 */ /* 0x040fe20000000014 */
[C---:B------:R-:W-:Y:S01]  /*08e0*/  FFMA R148, R52.reuse, R36, R13 ;  /* 0x0000002434947223 */ /* 0x040fe2000000000d */
[C---:B------:R-:W-:Y:S01]  /*08f0*/  FFMA R10, R52.reuse, R38, R23 ;  /* 0x00000026340a7223 */ /* 0x040fe20000000017 */
[C---:B------:R-:W-:Y:S01]  /*0900*/  FFMA R20, R52.reuse, R40, R29 ;  /* 0x0000002834147223 */ /* 0x040fe2000000001d */
[C---:B------:R-:W-:Y:S01]  /*0910*/  FFMA R28, R52.reuse, R41, R28 ;  /* 0x00000029341c7223 */ /* 0x040fe2000000001c */
[C---:B------:R-:W-:Y:S01]  /*0920*/  FFMA R31, R52.reuse, R42, R31 ;  /* 0x0000002a341f7223 */ /* 0x040fe2000000001f */
[----:B------:R-:W-:Y:S01]  /*0930*/  FFMA R30, R52, R43, R30 ;  /* 0x0000002b341e7223 */ /* 0x000fe2000000001e */
[C---:B-----5:R-:W-:Y:S01]  /*0940*/  FFMA R152, R56.reuse, R37, R8 ;  /* 0x0000002538987223 */ /* 0x060fe20000000008 */
[C---:B------:R-:W-:Y:S01]  /*0950*/  FFMA R150, R56.reuse, R36, R11 ;  /* 0x0000002438967223 */ /* 0x040fe2000000000b */
[C---:B------:R-:W-:Y:S01]  /*0960*/  FFMA R8, R56.reuse, R38, R21 ;  /* 0x0000002638087223 */ /* 0x040fe20000000015 */
[C---:B------:R-:W-:Y:S01]  /*0970*/  FFMA R130, R56.reuse, R39, R18 ;  /* 0x0000002738827223 */ /* 0x040fe20000000012 */
[C---:B------:R-:W-:Y:S01]  /*0980*/  FFMA R52, R56.reuse, R40, R73 ;  /* 0x0000002838347223 */ /* 0x040fe20000000049 */
[C---:B------:R-:W-:Y:S01]  /*0990*/  FFMA R72, R56.reuse, R41, R72 ;  /* 0x0000002938487223 */ /* 0x040fe20000000048 */
[C---:B------:R-:W-:Y:S01]  /*09a0*/  FFMA R75, R56.reuse, R42, R75 ;  /* 0x0000002a384b7223 */ /* 0x040fe2000000004b */
[----:B------:R-:W1:Y:S01]  /*09b0*/  LDS.128 R68, [R101+0xe0] ;  /* 0x0000e00065447984 */ /* 0x000e620000000c00 */
[----:B------:R-:W-:Y:S01]  /*09c0*/  FFMA R56, R56, R43, R74 ;  /* 0x0000002b38387223 */ /* 0x000fe2000000004a */
[C---:B------:R-:W-:Y:S01]  /*09d0*/  FFMA R132, R60.reuse, R41, R76 ;  /* 0x000000293c847223 */ /* 0x040fe2000000004c */
[CC--:B------:R-:W-:Y:S01]  /*09e0*/  FFMA R158, R60.reuse, R38.reuse, R19 ;  /* 0x000000263c9e7223 */ /* 0x0c0fe20000000013 */
[----:B------:R-:W-:Y:S01]  /*09f0*/  FFMA R74, R60, R39, R16 ;  /* 0x000000273c4a7223 */ /* 0x000fe20000000010 */
[C---:B------:R-:W-:Y:S01]  /*0a00*/  FFMA R76, R64.reuse, R38, R17 ;  /* 0x00000026404c7223 */ /* 0x040fe20000000011 */
[----:B------:R-:W-:Y:S01]  /*0a10*/  FFMA R81, R64, R42, R87 ;  /* 0x0000002a40517223 */ /* 0x000fe20000000057 */
[----:B------:R-:W2:Y:S01]  /*0a20*/  LDS.128 R16, [R102+0x1210] ;  /* 0x0012100066107984 */ /* 0x000ea20000000c00 */
[C---:B------:R-:W-:Y:S01]  /*0a30*/  FFMA R154, R60.reuse, R36, R9 ;  /* 0x000000243c9a7223 */ /* 0x040fe20000000009 */
[CC--:B------:R-:W-:Y:S01]  /*0a40*/  FFMA R156, R60.reuse, R37.reuse, R6 ;  /* 0x000000253c9c7223 */ /* 0x0c0fe20000000006 */
[----:B------:R-:W-:Y:S01]  /*0a50*/  FFMA R6, R60, R40, R77 ;  /* 0x000000283c067223 */ /* 0x000fe2000000004d */
[----:B------:R-:W-:Y:S01]  /*0a60*/  FFMA R4, R64, R37, R4 ;  /* 0x0000002540047223 */ /* 0x000fe20000000004 */
[----:B------:R-:W-:Y:S01]  /*0a70*/  FFMA R136, R60, R43, R80 ;  /* 0x0000002b3c887223 */ /* 0x000fe20000000050 */
[----:B------:R-:W-:Y:S01]  /*0a80*/  FFMA R80, R64, R39, R14 ;  /* 0x0000002740507223 */ /* 0x000fe2000000000e */
[----:B------:R-:W-:Y:S01]  /*0a90*/  FFMA R79, R60, R42, R79 ;  /* 0x0000002a3c4f7223 */ /* 0x000fe2000000004f */
[C---:B------:R-:W-:Y:S01]  /*0aa0*/  FFMA R14, R64.reuse, R40, R85 ;  /* 0x00000028400e7223 */ /* 0x040fe20000000055 */
[C---:B------:R-:W-:Y:S01]  /*0ab0*/  FFMA R60, R64.reuse, R36, R7 ;  /* 0x00000024403c7223 */ /* 0x040fe20000000007 */
[C---:B------:R-:W-:Y:S01]  /*0ac0*/  FFMA R138, R64.reuse, R41, R82 ;  /* 0x00000029408a7223 */ /* 0x040fe20000000052 */
[----:B------:R-:W-:Y:S01]  /*0ad0*/  FFMA R140, R64, R43, R84 ;  /* 0x0000002b408c7223 */ /* 0x000fe20000000054 */
[-C--:B0-----:R-:W-:Y:S01]  /*0ae0*/  FFMA R89, R53, R26.reuse, R10 ;  /* 0x0000001a35597223 */ /* 0x081fe2000000000a */
[-C--:B------:R-:W-:Y:S01]  /*0af0*/  FFMA R87, R57, R26.reuse, R8 ;  /* 0x0000001a39577223 */ /* 0x080fe20000000008 */
[----:B------:R-:W-:Y:S01]  /*0b00*/  FFMA R107, R49, R26, R128 ;  /* 0x0000001a316b7223 */ /* 0x000fe20000000080 */
[----:B------:R-:W0:Y:S01]  /*0b10*/  LDS.128 R8, [R102+0x1400] ;  /* 0x0014000066087984 */ /* 0x000e220000000c00 */
[C---:B------:R-:W-:Y:S01]  /*0b20*/  FFMA R133, R57.reuse, R24, R150 ;  /* 0x0000001839857223 */ /* 0x040fe20000000096 */
[-C--:B------:R-:W-:Y:S01]  /*0b30*/  FFMA R111, R57, R25.reuse, R152 ;  /* 0x00000019396f7223 */ /* 0x080fe20000000098 */
[----:B------:R-:W-:Y:S01]  /*0b40*/  FFMA R13, R65, R26, R76 ;  /* 0x0000001a410d7223 */ /* 0x000fe2000000004c */
[-C--:B------:R-:W-:Y:S01]  /*0b50*/  FFMA R123, R33, R25.reuse, R122 ;  /* 0x00000019217b7223 */ /* 0x080fe2000000007a */
[-C--:B------:R-:W-:Y:S01]  /*0b60*/  FFMA R125, R45, R25.reuse, R126 ;  /* 0x000000192d7d7223 */ /* 0x080fe2000000007e */
[-C--:B------:R-:W-:Y:S01]  /*0b70*/  FFMA R127, R49, R25.reuse, R142 ;  /* 0x00000019317f7223 */ /* 0x080fe2000000008e */
[-C--:B------:R-:W-:Y:S01]  /*0b80*/  FFMA R115, R53, R25.reuse, R146 ;  /* 0x0000001935737223 */ /* 0x080fe20000000092 */
[----:B------:R-:W-:Y:S01]  /*0b90*/  FFMA R109, R61, R25, R156 ;  /* 0x000000193d6d7223 */ /* 0x000fe2000000009c */
[-C--:B------:R-:W-:Y:S01]  /*0ba0*/  FFMA R73, R53, R27.reuse, R86 ;  /* 0x0000001b35497223 */ /* 0x080fe20000000056 */
[----:B------:R-:W-:Y:S01]  /*0bb0*/  FFMA R21, R65, R27, R80 ;  /* 0x0000001b41157223 */ /* 0x000fe20000000050 */
[-C--:B------:R-:W-:Y:S01]  /*0bc0*/  FFMA R137, R33, R24.reuse, R124 ;  /* 0x0000001821897223 */ /* 0x080fe2000000007c */
[-C--:B------:R-:W-:Y:S01]  /*0bd0*/  FFMA R139, R45, R24.reuse, R134 ;  /* 0x000000182d8b7223 */ /* 0x080fe20000000086 */
[-C--:B------:R-:W-:Y:S01]  /*0be0*/  FFMA R141, R49, R24.reuse, R144 ;  /* 0x00000018318d7223 */ /* 0x080fe20000000090 */
[-C--:B------:R-:W-:Y:S01]  /*0bf0*/  FFMA R135, R53, R24.reuse, R148 ;  /* 0x0000001835877223 */ /* 0x080fe20000000094 */
[----:B------:R-:W-:Y:S01]  /*0c00*/  FFMA R129, R61, R24, R154 ;  /* 0x000000183d817223 */ /* 0x000fe2000000009a */
[C---:B-1----:R-:W-:Y:S01]  /*0c10*/  FFMA R12, R68.reuse, R37, R12 ;  /* 0x00000025440c7223 */ /* 0x042fe2000000000c */
[C---:B------:R-:W-:Y:S01]  /*0c20*/  FFMA R38, R68.reuse, R38, R15 ;  /* 0x0000002644267223 */ /* 0x040fe2000000000f */
[----:B------:R-:W-:Y:S01]  /*0c30*/  FFMA R37, R57, R27, R130 ;  /* 0x0000001b39257223 */ /* 0x000fe20000000082 */
[C---:B------:R-:W-:Y:S01]  /*0c40*/  FFMA R40, R68.reuse, R40, R91 ;  /* 0x0000002844287223 */ /* 0x040fe2000000005b */
[C---:B------:R-:W-:Y:S01]  /*0c50*/  FFMA R36, R68.reuse, R36, R5 ;  /* 0x0000002444247223 */ /* 0x040fe20000000005 */
[C---:B------:R-:W-:Y:S01]  /*0c60*/  FFMA R22, R68.reuse, R39, R22 ;  /* 0x0000002744167223 */ /* 0x040fe20000000016 */
[----:B------:R-:W-:Y:S01]  /*0c70*/  FFMA R91, R65, R25, R4 ;  /* 0x00000019415b7223 */ /* 0x000fe20000000004 */
[C---:B--2---:R-:W-:Y:S01]  /*0c80*/  FFMA R77, R57.reuse, R16, R52 ;  /* 0x00000010394d7223 */ /* 0x044fe20000000034 */
[C---:B------:R-:W-:Y:S01]  /*0c90*/  FFMA R128, R57.reuse, R17, R72 ;  /* 0x0000001139807223 */ /* 0x040fe20000000048 */
[C---:B------:R-:W-:Y:S01]  /*0ca0*/  FFMA R75, R57.reuse, R18, R75 ;  /* 0x00000012394b7223 */ /* 0x040fe2000000004b */
[----:B------:R-:W-:Y:S01]  /*0cb0*/  FFMA R130, R57, R19, R56 ;  /* 0x0000001339827223 */ /* 0x000fe20000000038 */
[----:B------:R-:W-:Y:S01]  /*0cc0*/  FFMA R57, R61, R16, R6 ;  /* 0x000000103d397223 */ /* 0x000fe20000000006 */
[C---:B------:R-:W-:Y:S01]  /*0cd0*/  FFMA R92, R68.reuse, R41, R92 ;  /* 0x00000029445c7223 */ /* 0x040fe2000000005c */
[C---:B------:R-:W-:Y:S01]  /*0ce0*/  FFMA R131, R68.reuse, R42, R117 ;  /* 0x0000002a44837223 */ /* 0x040fe20000000075 */
[C---:B------:R-:W-:Y:S01]  /*0cf0*/  FFMA R15, R69.reuse, R26, R38 ;  /* 0x0000001a450f7223 */ /* 0x040fe20000000026 */
[----:B------:R-:W1:Y:S01]  /*0d00*/  LDS.128 R4, [R102+0x1410] ;  /* 0x0014100066047984 */ /* 0x000e620000000c00 */
[----:B------:R-:W-:Y:S01]  /*0d10*/  FFMA R68, R68, R43, R116 ;  /* 0x0000002b44447223 */ /* 0x000fe20000000074 */
[----:B------:R-:W-:Y:S01]  /*0d20*/  FFMA R93, R69, R25, R12 ;  /* 0x00000019455d7223 */ /* 0x000fe2000000000c */
[-C--:B------:R-:W-:Y:S01]  /*0d30*/  FFMA R39, R33, R27.reuse, R114 ;  /* 0x0000001b21277223 */ /* 0x080fe20000000072 */
[-C--:B------:R-:W-:Y:S01]  /*0d40*/  FFMA R41, R45, R27.reuse, R108 ;  /* 0x0000001b2d297223 */ /* 0x080fe2000000006c */
[-C--:B------:R-:W-:Y:S01]  /*0d50*/  FFMA R43, R49, R27.reuse, R112 ;  /* 0x0000001b312b7223 */ /* 0x080fe20000000070 */
[-C--:B------:R-:W-:Y:S01]  /*0d60*/  FFMA R25, R61, R27.reuse, R74 ;  /* 0x0000001b3d197223 */ /* 0x080fe2000000004a */
[-C--:B------:R-:W-:Y:S01]  /*0d70*/  FFMA R117, R65, R24.reuse, R60 ;  /* 0x0000001841757223 */ /* 0x080fe2000000003c */
[----:B------:R-:W-:Y:S01]  /*0d80*/  FFMA R121, R69, R24, R36 ;  /* 0x0000001845797223 */ /* 0x000fe20000000024 */
[-C--:B------:R-:W-:Y:S01]  /*0d90*/  FFMA R103, R33, R26.reuse, R110 ;  /* 0x0000001a21677223 */ /* 0x080fe2000000006e */
[-C--:B------:R-:W-:Y:S01]  /*0da0*/  FFMA R105, R45, R26.reuse, R120 ;  /* 0x0000001a2d697223 */ /* 0x080fe20000000078 */
[----:B------:R-:W-:Y:S01]  /*0db0*/  FFMA R85, R61, R26, R158 ;  /* 0x0000001a3d557223 */ /* 0x000fe2000000009e */
[----:B------:R-:W-:Y:S01]  /*0dc0*/  FFMA R27, R69, R27, R22 ;  /* 0x0000001b451b7223 */ /* 0x000fe20000000016 */
[C---:B------:R-:W-:Y:S01]  /*0dd0*/  FFMA R23, R33.reuse, R16, R90 ;  /* 0x0000001021177223 */ /* 0x040fe2000000005a */
[C---:B------:R-:W-:Y:S01]  /*0de0*/  FFMA R22, R33.reuse, R17, R118 ;  /* 0x0000001121167223 */ /* 0x040fe20000000076 */
[C---:B------:R-:W-:Y:S01]  /*0df0*/  FFMA R119, R33.reuse, R18, R119 ;  /* 0x0000001221777223 */ /* 0x040fe20000000077 */
[----:B------:R-:W-:Y:S01]  /*0e00*/  FFMA R24, R33, R19, R32 ;  /* 0x0000001321187223 */ /* 0x000fe20000000020 */
[C---:B------:R-:W-:Y:S01]  /*0e10*/  FFMA R29, R45.reuse, R16, R104 ;  /* 0x000000102d1d7223 */ /* 0x040fe20000000068 */
[C---:B------:R-:W-:Y:S01]  /*0e20*/  FFMA R26, R45.reuse, R17, R88 ;  /* 0x000000112d1a7223 */ /* 0x040fe20000000058 */
[CC--:B------:R-:W-:Y:S01]  /*0e30*/  FFMA R113, R45.reuse, R18.reuse, R113 ;  /* 0x000000122d717223 */ /* 0x0c0fe20000000071 */
[----:B------:R-:W-:Y:S01]  /*0e40*/  FFMA R112, R45, R19, R44 ;  /* 0x000000132d707223 */ /* 0x000fe2000000002c */
[C---:B------:R-:W-:Y:S01]  /*0e50*/  FFMA R132, R61.reuse, R17, R132 ;  /* 0x000000113d847223 */ /* 0x040fe20000000084 */
[C---:B------:R-:W-:Y:S01]  /*0e60*/  FFMA R79, R61.reuse, R18, R79 ;  /* 0x000000123d4f7223 */ /* 0x040fe2000000004f */
[----:B------:R-:W-:Y:S01]  /*0e70*/  FFMA R136, R61, R19, R136 ;  /* 0x000000133d887223 */ /* 0x000fe20000000088 */
[C---:B------:R-:W-:Y:S01]  /*0e80*/  FFMA R33, R49.reuse, R16, R106 ;  /* 0x0000001031217223 */ /* 0x040fe2000000006a */
        /* <DEDUP_REMOVED lines=8> */
[-C--:B0-----:R-:W-:Y:S01]  /*0f10*/  FFMA R52, R66, R10.reuse, R13 ;  /* 0x0000000a42347223 */ /* 0x081fe2000000000d */
[----:B------:R-:W-:Y:S01]  /*0f20*/  FFMA R142, R70, R10, R15 ;  /* 0x0000000a468e7223 */ /* 0x000fe2000000000f */
[----:B------:R-:W-:Y:S01]  /*0f30*/  FFMA R81, R65, R18, R81 ;  /* 0x0000001241517223 */ /* 0x000fe20000000051 */
[C---:B------:R-:W-:Y:S01]  /*0f40*/  FFMA R49, R69.reuse, R16, R40 ;  /* 0x0000001045317223 */ /* 0x040fe20000000028 */
[C---:B------:R-:W-:Y:S01]  /*0f50*/  FFMA R122, R69.reuse, R17, R92 ;  /* 0x00000011457a7223 */ /* 0x040fe2000000005c */
[C---:B------:R-:W-:Y:S01]  /*0f60*/  FFMA R53, R69.reuse, R18, R131 ;  /* 0x0000001245357223 */ /* 0x040fe20000000083 */
[----:B------:R-:W-:Y:S01]  /*0f70*/  FFMA R134, R69, R19, R68 ;  /* 0x0000001345867223 */ /* 0x000fe20000000044 */
[----:B------:R-:W0:Y:S01]  /*0f80*/  LDS.128 R12, [R102+0x1600] ;  /* 0x00160000660c7984 */ /* 0x000e220000000c00 */
[-C--:B------:R-:W-:Y:S01]  /*0f90*/  FFMA R124, R34, R8.reuse, R137 ;  /* 0x00000008227c7223 */ /* 0x080fe20000000089 */
[-C--:B------:R-:W-:Y:S01]  /*0fa0*/  FFMA R116, R46, R8.reuse, R139 ;  /* 0x000000082e747223 */ /* 0x080fe2000000008b */
        /* <DEDUP_REMOVED lines=28> */
[C---:B------:R-:W-:Y:S01]  /*1170*/  FFMA R138, R65.reuse, R17, R138 ;  /* 0x00000011418a7223 */ /* 0x040fe2000000008a */
[----:B------:R-:W2:Y:S01]  /*1180*/  LDS.128 R8, [R102+0x1610] ;  /* 0x0016100066087984 */ /* 0x000ea20000000c00 */
[C---:B-1----:R-:W-:Y:S01]  /*1190*/  FFMA R16, R34.reuse, R4, R23 ;  /* 0x0000000422107223 */ /* 0x042fe20000000017 */
[C---:B------:R-:W-:Y:S01]  /*11a0*/  FFMA R22, R34.reuse, R5, R22 ;  /* 0x0000000522167223 */ /* 0x040fe20000000016 */
[C---:B------:R-:W-:Y:S01]  /*11b0*/  FFMA R17, R34.reuse, R6, R119 ;  /* 0x0000000622117223 */ /* 0x040fe20000000077 */
        /* <DEDUP_REMOVED lines=30> */
[-C--:B0-----:R-:W-:Y:S01]  /*13a0*/  FFMA R62, R59, R13.reuse, R78 ;  /* 0x0000000d3b3e7223 */ /* 0x081fe2000000004e */
[-C--:B------:R-:W-:Y:S01]  /*13b0*/  FFMA R66, R63, R13.reuse, R74 ;  /* 0x0000000d3f427223 */ /* 0x080fe2000000004a */
[CC--:B------:R-:W-:Y:S01]  /*13c0*/  FFMA R73, R67.reuse, R14.reuse, R52 ;  /* 0x0000000e43497223 */ /* 0x0c0fe20000000034 */
        /* <DEDUP_REMOVED lines=21> */
[----:B------:R-:W-:Y:S01]  /*1520*/  FFMA R82, R55, R13, R82 ;  /* 0x0000000d37527223 */ /* 0x000fe20000000052 */
[----:B------:R-:W-:Y:S01]  /*1530*/  FFMA R69, R71, R14, R142 ;  /* 0x0000000e47457223 */ /* 0x000fe2000000008e */
[----:B------:R-:W-:Y:S01]  /*1540*/  LDS.128 R28, [R101+0x10] ;  /* 0x00001000651c7984 */ /* 0x000fe20000000c00 */
[-C--:B------:R-:W-:Y:S01]  /*1550*/  FFMA R80, R51, R15.reuse, R32 ;  /* 0x0000000f33507223 */ /* 0x080fe20000000020 */
[-C--:B------:R-:W-:Y:S01]  /*1560*/  FFMA R68, R55, R15.reuse, R42 ;  /* 0x0000000f37447223 */ /* 0x080fe2000000002a */
[-C--:B------:R-:W-:Y:S01]  /*1570*/  FFMA R64, R59, R15.reuse, R40 ;  /* 0x0000000f3b407223 */ /* 0x080fe20000000028 */
[----:B------:R-:W0:Y:S01]  /*1580*/  LDS.128 R4, [R102+0x1800] ;  /* 0x0018000066047984 */ /* 0x000e220000000c00 */
[-C--:B------:R-:W-:Y:S01]  /*1590*/  FFMA R60, R63, R15.reuse, R38 ;  /* 0x0000000f3f3c7223 */ /* 0x080fe20000000026 */
[-C--:B------:R-:W-:Y:S01]  /*15a0*/  FFMA R18, R67, R15.reuse, R36 ;  /* 0x0000000f43127223 */ /* 0x080fe20000000024 */
[----:B------:R-:W-:Y:S01]  /*15b0*/  FFMA R20, R71, R15, R44 ;  /* 0x0000000f47147223 */ /* 0x000fe2000000002c */
[C---:B--2---:R-:W-:Y:S01]  /*15c0*/  FFMA R117, R35.reuse, R8, R16 ;  /* 0x0000000823757223 */ /* 0x044fe20000000010 */
[C---:B------:R-:W-:Y:S01]  /*15d0*/  FFMA R56, R35.reuse, R9, R22 ;  /* 0x0000000923387223 */ /* 0x040fe20000000016 */
[C---:B------:R-:W-:Y:S01]  /*15e0*/  FFMA R119, R35.reuse, R10, R17 ;  /* 0x0000000a23777223 */ /* 0x040fe20000000011 */
[----:B------:R-:W-:Y:S01]  /*15f0*/  FFMA R76, R35, R11, R34 ;  /* 0x0000000b234c7223 */ /* 0x000fe20000000022 */
[----:B------:R-:W1:Y:S01]  /*1600*/  LDS.128 R12, [R102+0x1810] ;  /* 0x00181000660c7984 */ /* 0x000e620000000c00 */
[C---:B------:R-:W-:Y:S01]  /*1610*/  FFMA R121, R47.reuse, R8, R24 ;  /* 0x000000082f797223 */ /* 0x040fe20000000018 */
[C---:B------:R-:W-:Y:S01]  /*1620*/  FFMA R92, R47.reuse, R9, R26 ;  /* 0x000000092f5c7223 */ /* 0x040fe2000000001a */
[CC--:B------:R-:W-:Y:S01]  /*1630*/  FFMA R123, R47.reuse, R10.reuse, R19 ;  /* 0x0000000a2f7b7223 */ /* 0x0c0fe20000000013 */
[----:B------:R-:W2:Y:S01]  /*1640*/  LDS.128 R32, [R101+0x30] ;  /* 0x0000300065207984 */ /* 0x000ea20000000c00 */
[----:B------:R-:W-:Y:S01]  /*1650*/  FFMA R106, R47, R11, R46 ;  /* 0x0000000b2f6a7223 */ /* 0x000fe2000000002e */
[-C--:B------:R-:W-:Y:S01]  /*1660*/  FFMA R89, R55, R10.reuse, R37 ;  /* 0x0000000a37597223 */ /* 0x080fe20000000025 */
[-C--:B------:R-:W-:Y:S01]  /*1670*/  FFMA R19, R59, R10.reuse, R39 ;  /* 0x0000000a3b137223 */ /* 0x080fe20000000027 */
[----:B------:R-:W3:Y:S01]  /*1680*/  LDS.128 R44, [R101+0x50] ;  /* 0x00005000652c7984 */ /* 0x000ee20000000c00 */
[-C--:B------:R-:W-:Y:S01]  /*1690*/  FFMA R17, R63, R10.reuse, R41 ;  /* 0x0000000a3f117223 */ /* 0x080fe20000000029 */
[----:B------:R-:W-:Y:S01]  /*16a0*/  FFMA R109, R67, R10, R43 ;  /* 0x0000000a436d7223 */ /* 0x000fe2000000002b */
[C---:B------:R-:W-:Y:S01]  /*16b0*/  FFMA R113, R51.reuse, R8, R48 ;  /* 0x0000000833717223 */ /* 0x040fe20000000030 */
[----:B------:R-:W4:Y:S01]  /*16c0*/  LDS.128 R36, [R101+0x70] ;  /* 0x0000700065247984 */ /* 0x000f220000000c00 */
[C---:B------:R-:W-:Y:S01]  /*16d0*/  FFMA R16, R51.reuse, R9, R72 ;  /* 0x0000000933107223 */ /* 0x040fe20000000048 */
[C---:B------:R-:W-:Y:S01]  /*16e0*/  FFMA R115, R51.reuse, R10, R83 ;  /* 0x0000000a33737223 */ /* 0x040fe20000000053 */
[----:B------:R-:W-:Y:S01]  /*16f0*/  FFMA R118, R51, R11, R118 ;  /* 0x0000000b33767223 */ /* 0x000fe20000000076 */
[----:B------:R-:W5:Y:S01]  /*1700*/  LDS.128 R40, [R101+0x90] ;  /* 0x0000900065287984 */ /* 0x000f620000000c00 */
[CC--:B------:R-:W-:Y:S01]  /*1710*/  FFMA R103, R55.reuse, R8.reuse, R50 ;  /* 0x0000000837677223 */ /* 0x0c0fe20000000032 */
[C---:B------:R-:W-:Y:S01]  /*1720*/  FFMA R120, R55.reuse, R9, R120 ;  /* 0x0000000937787223 */ /* 0x040fe20000000078 */
[----:B------:R-:W-:Y:S01]  /*1730*/  FFMA R126, R55, R11, R126 ;  /* 0x0000000b377e7223 */ /* 0x000fe2000000007e */
[----:B------:R-:W5:Y:S01]  /*1740*/  LDS.128 R48, [R101+0xb0] ;  /* 0x0000b00065307984 */ /* 0x000f620000000c00 */
[----:B------:R-:W-:Y:S01]  /*1750*/  FFMA R91, R63, R8, R54 ;  /* 0x000000083f5b7223 */ /* 0x000fe20000000036 */
[----:B------:R-:W-:Y:S01]  /*1760*/  FFMA R107, R71, R10, R53 ;  /* 0x0000000a476b7223 */ /* 0x000fe20000000035 */
[CC--:B------:R-:W-:Y:S01]  /*1770*/  FFMA R93, R59.reuse, R8.reuse, R112 ;  /* 0x000000083b5d7223 */ /* 0x0c0fe20000000070 */
[C---:B------:R-:W-:Y:S01]  /*1780*/  FFMA R128, R59.reuse, R9, R128 ;  /* 0x000000093b807223 */ /* 0x040fe20000000080 */
[----:B------:R-:W-:Y:S01]  /*1790*/  FFMA R130, R59, R11, R130 ;  /* 0x0000000b3b827223 */ /* 0x000fe20000000082 */
[-C--:B------:R-:W-:Y:S01]  /*17a0*/  FFMA R105, R67, R8.reuse, R58 ;  /* 0x0000000843697223 */ /* 0x080fe2000000003a */
[C---:B------:R-:W-:Y:S01]  /*17b0*/  FFMA R132, R63.reuse, R9, R132 ;  /* 0x000000093f847223 */ /* 0x040fe20000000084 */
[----:B------:R-:W-:Y:S01]  /*17c0*/  FFMA R136, R63, R11, R136 ;  /* 0x0000000b3f887223 */ /* 0x000fe20000000088 */
[C---:B------:R-:W-:Y:S01]  /*17d0*/  FFMA R108, R67.reuse, R9, R138 ;  /* 0x00000009436c7223 */ /* 0x040fe2000000008a */
[----:B------:R-:W-:Y:S01]  /*17e0*/  FFMA R140, R67, R11, R140 ;  /* 0x0000000b438c7223 */ /* 0x000fe2000000008c */
[C---:B------:R-:W-:Y:S01]  /*17f0*/  FFMA R83, R71.reuse, R8, R114 ;  /* 0x0000000847537223 */ /* 0x040fe20000000072 */
[C---:B0-----:R-:W-:Y:S01]  /*1800*/  FFMA R26, R28.reuse, R7, R52 ;  /* 0x000000071c1a7223 */ /* 0x041fe20000000034 */
[C---:B------:R-:W-:Y:S01]  /*1810*/  FFMA R122, R71.reuse, R9, R122 ;  /* 0x00000009477a7223 */ /* 0x040fe2000000007a */
[----:B------:R-:W0:Y:S01]  /*1820*/  LDS.128 R52, [R101+0xd0] ;  /* 0x0000d00065347984 */ /* 0x000e220000000c00 */
[----:B------:R-:W-:Y:S01]  /*1830*/  FFMA R134, R71, R11, R134 ;  /* 0x0000000b47867223 */ /* 0x000fe20000000086 */
[C---:B------:R-:W-:Y:S01]  /*1840*/  FFMA R114, R28.reuse, R4, R85 ;  /* 0x000000041c727223 */ /* 0x040fe20000000055 */
[C---:B------:R-:W-:Y:S01]  /*1850*/  FFMA R104, R28.reuse, R5, R86 ;  /* 0x000000051c687223 */ /* 0x040fe20000000056 */
[----:B------:R-:W-:Y:S01]  /*1860*/  LDS.128 R8, [R102+0x1a00] ;  /* 0x001a000066087984 */ /* 0x000fe20000000c00 */
[C---:B------:R-:W-:Y:S01]  /*1870*/  FFMA R90, R28.reuse, R6, R111 ;  /* 0x000000061c5a7223 */ /* 0x040fe2000000006f */
[C---:B-1----:R-:W-:Y:S01]  /*1880*/  FFMA R24, R28.reuse, R13, R56 ;  /* 0x0000000d1c187223 */ /* 0x042fe20000000038 */
[C---:B------:R-:W-:Y:S01]  /*1890*/  FFMA R22, R28.reuse, R12, R117 ;  /* 0x0000000c1c167223 */ /* 0x040fe20000000075 */
[C---:B------:R-:W-:Y:S01]  /*18a0*/  FFMA R63, R28.reuse, R14, R119 ;  /* 0x0000000e1c3f7223 */ /* 0x040fe20000000077 */
[----:B------:R-:W-:Y:S01]  /*18b0*/  FFMA R28, R28, R15, R76 ;  /* 0x0000000f1c1c7223 */ /* 0x000fe2000000004c */
[C---:B--2---:R-:W-:Y:S01]  /*18c0*/  FFMA R116, R32.reuse, R4, R57 ;  /* 0x0000000420747223 */ /* 0x044fe20000000039 */
[C---:B------:R-:W-:Y:S01]  /*18d0*/  FFMA R110, R32.reuse, R5, R88 ;  /* 0x00000005206e7223 */ /* 0x040fe20000000058 */
[----:B------:R-:W1:Y:S01]  /*18e0*/  LDS.128 R56, [R101+0xf0] ;  /* 0x0000f00065387984 */ /* 0x000e620000000c00 */
        /* <DEDUP_REMOVED lines=29> */
[----:B------:R-:W-:Y:S01]  /*1ac0*/  FFMA R40, R40, R15, R130 ;  /* 0x0000000f28287223 */ /* 0x000fe20000000082 */
[C---:B------:R-:W-:Y:S01]  /*1ad0*/  FFMA R130, R48.reuse, R5, R66 ;  /* 0x0000000530827223 */ /* 0x040fe20000000042 */
[C---:B------:R-:W-:Y:S01]  /*1ae0*/  FFMA R128, R48.reuse, R4, R25 ;  /* 0x0000000430807223 */ /* 0x040fe20000000019 */
[C---:B------:R-:W-:Y:S01]  /*1af0*/  FFMA R66, R48.reuse, R13, R132 ;  /* 0x0000000d30427223 */ /* 0x040fe20000000084 */
[C---:B------:R-:W-:Y:S01]  /*1b00*/  FFMA R150, R48.reuse, R6, R75 ;  /* 0x0000000630967223 */ /* 0x040fe2000000004b */
[CC--:B------:R-:W-:Y:S01]  /*1b10*/  FFMA R120, R48.reuse, R7.reuse, R60 ;  /* 0x0000000730787223 */ /* 0x0c0fe2000000003c */
[----:B------:R-:W-:Y:S01]  /*1b20*/  FFMA R25, R48, R14, R17 ;  /* 0x0000000e30197223 */ /* 0x000fe20000000011 */
[C---:B0-----:R-:W-:Y:S01]  /*1b30*/  FFMA R132, R52.reuse, R4, R27 ;  /* 0x0000000434847223 */ /* 0x041fe2000000001b */
[C---:B------:R-:W-:Y:S01]  /*1b40*/  FFMA R152, R52.reuse, R6, R73 ;  /* 0x0000000634987223 */ /* 0x040fe20000000049 */
[----:B------:R-:W-:Y:S01]  /*1b50*/  FFMA R154, R52, R7, R18 ;  /* 0x00000007349a7223 */ /* 0x000fe20000000012 */
[----:B------:R-:W-:Y:S01]  /*1b60*/  FFMA R60, R48, R12, R91 ;  /* 0x0000000c303c7223 */ /* 0x000fe2000000005b */
[C---:B-1----:R-:W-:Y:S01]  /*1b70*/  FFMA R4, R56.reuse, R4, R61 ;  /* 0x0000000438047223 */ /* 0x042fe2000000003d */
[----:B------:R-:W0:Y:S01]  /*1b80*/  LDS.128 R16, [R102+0x1a10] ;  /* 0x001a100066107984 */ /* 0x000e220000000c00 */
[----:B------:R-:W-:Y:S01]  /*1b90*/  FFMA R6, R56, R6, R69 ;  /* 0x0000000638067223 */ /* 0x000fe20000000045 */
[----:B------:R-:W-:Y:S01]  /*1ba0*/  FFMA R48, R48, R15, R136 ;  /* 0x0000000f30307223 */ /* 0x000fe20000000088 */
[-C--:B------:R-:W-:Y:S01]  /*1bb0*/  FFMA R136, R52, R5.reuse, R70 ;  /* 0x0000000534887223 */ /* 0x080fe20000000046 */
[C---:B------:R-:W-:Y:S01]  /*1bc0*/  FFMA R74, R56.reuse, R5, R74 ;  /* 0x00000005384a7223 */ /* 0x040fe2000000004a */
[----:B------:R-:W-:Y:S01]  /*1bd0*/  FFMA R20, R56, R7, R20 ;  /* 0x0000000738147223 */ /* 0x000fe20000000014 */
[C---:B------:R-:W-:Y:S01]  /*1be0*/  FFMA R70, R52.reuse, R12, R105 ;  /* 0x0000000c34467223 */ /* 0x040fe20000000069 */
[CC--:B------:R-:W-:Y:S01]  /*1bf0*/  FFMA R108, R52.reuse, R13.reuse, R108 ;  /* 0x0000000d346c7223 */ /* 0x0c0fe2000000006c */
[----:B------:R-:W-:Y:S01]  /*1c00*/  FFMA R27, R52, R14, R109 ;  /* 0x0000000e341b7223 */ /* 0x000fe2000000006d */
[----:B------:R-:W-:Y:S01]  /*1c10*/  FFMA R122, R56, R13, R122 ;  /* 0x0000000d387a7223 */ /* 0x000fe2000000007a */
[-C--:B------:R-:W-:Y:S01]  /*1c20*/  FFMA R52, R52, R15.reuse, R140 ;  /* 0x0000000f34347223 */ /* 0x080fe2000000008c */
[C---:B------:R-:W-:Y:S01]  /*1c30*/  FFMA R12, R56.reuse, R12, R83 ;  /* 0x0000000c380c7223 */ /* 0x040fe20000000053 */
[C---:B------:R-:W-:Y:S01]  /*1c40*/  FFMA R134, R56.reuse, R15, R134 ;  /* 0x0000000f38867223 */ /* 0x040fe20000000086 */
[C---:B------:R-:W-:Y:S01]  /*1c50*/  FFMA R13, R57.reuse, R8, R4 ;  /* 0x00000008390d7223 */ /* 0x040fe20000000004 */
[----:B------:R-:W-:Y:S01]  /*1c60*/  FFMA R119, R57, R10, R6 ;  /* 0x0000000a39777223 */ /* 0x000fe20000000006 */
        /* <DEDUP_REMOVED lines=22> */
[----:B------:R-:W1:Y:S01]  /*1dd0*/  LDS.128 R4, [R102+0x1c00] ;  /* 0x001c000066047984 */ /* 0x000e620000000c00 */
        /* <DEDUP_REMOVED lines=8> */
[C---:B0-----:R-:W-:Y:S01]  /*1e60*/  FFMA R131, R29.reuse, R16, R22 ;  /* 0x000000101d837223 */ /* 0x041fe20000000016 */
[----:B------:R-:W0:Y:S01]  /*1e70*/  LDS.128 R8, [R102+0x1c10] ;  /* 0x001c100066087984 */ /* 0x000e220000000c00 */
        /* <DEDUP_REMOVED lines=24> */
[-C--:B------:R-:W-:Y:S01]  /*2000*/  FFMA R25, R53, R16.reuse, R70 ;  /* 0x0000001035197223 */ /* 0x080fe20000000046 */
[----:B------:R-:W-:Y:S01]  /*2010*/  FFMA R49, R57, R16, R12 ;  /* 0x0000001039317223 */ /* 0x000fe2000000000c */
[----:B------:R-:W2:Y:S01]  /*2020*/  LDS.128 R64, [R102+0x1e00] ;  /* 0x001e000066407984 */ /* 0x000ea20000000c00 */
[C---:B------:R-:W-:Y:S01]  /*2030*/  FFMA R108, R53.reuse, R17, R108 ;  /* 0x00000011356c7223 */ /* 0x040fe2000000006c */
[C---:B------:R-:W-:Y:S01]  /*2040*/  FFMA R27, R53.reuse, R18, R27 ;  /* 0x00000012351b7223 */ /* 0x040fe2000000001b */
[----:B-1----:R-:W-:Y:S01]  /*2050*/  FFMA R132, R58, R6, R119 ;  /* 0x000000063a847223 */ /* 0x002fe20000000077 */
[-C--:B------:R-:W-:Y:S01]  /*2060*/  FFMA R16, R50, R4.reuse, R61 ;  /* 0x0000000432107223 */ /* 0x080fe2000000003d */
        /* <DEDUP_REMOVED lines=8> */
[C---:B0-----:R-:W-:Y:S01]  /*20f0*/  FFMA R119, R30.reuse, R10, R63 ;  /* 0x0000000a1e777223 */ /* 0x041fe2000000003f */
[CC--:B------:R-:W-:Y:S01]  /*2100*/  FFMA R142, R30.reuse, R8.reuse, R131 ;  /* 0x000000081e8e7223 */ /* 0x0c0fe20000000083 */
[----:B------:R-:W0:Y:S01]  /*2110*/  LDS.128 R60, [R102+0x1e10] ;  /* 0x001e1000663c7984 */ /* 0x000e220000000c00 */
        /* <DEDUP_REMOVED lines=26> */
[-C--:B------:R-:W-:Y:S01]  /*22c0*/  FFMA R18, R42, R4.reuse, R71 ;  /* 0x000000042a127223 */ /* 0x080fe20000000047 */
[----:B------:R-:W-:Y:S01]  /*22d0*/  FFMA R12, R54, R4, R15 ;  /* 0x00000004360c7223 */ /* 0x000fe2000000000f */
[C---:B------:R-:W-:Y:S01]  /*22e0*/  FFMA R74, R42.reuse, R5, R89 ;  /* 0x000000052a4a7223 */ /* 0x040fe20000000059 */
[C---:B------:R-:W-:Y:S01]  /*22f0*/  FFMA R104, R42.reuse, R6, R115 ;  /* 0x000000062a687223 */ /* 0x040fe20000000073 */
[C---:B------:R-:W-:Y:S01]  /*2300*/  FFMA R124, R42.reuse, R7, R123 ;  /* 0x000000072a7c7223 */ /* 0x040fe2000000007b */
[C---:B------:R-:W-:Y:S01]  /*2310*/  FFMA R38, R42.reuse, R8, R37 ;  /* 0x000000082a267223 */ /* 0x040fe20000000025 */
[C---:B------:R-:W-:Y:S01]  /*2320*/  FFMA R144, R42.reuse, R9, R14 ;  /* 0x000000092a907223 */ /* 0x040fe2000000000e */
[C---:B------:R-:W-:Y:S01]  /*2330*/  FFMA R75, R42.reuse, R10, R23 ;  /* 0x0000000a2a4b7223 */ /* 0x040fe20000000017 */
[----:B------:R-:W-:Y:S01]  /*2340*/  FFMA R40, R42, R11, R40 ;  /* 0x0000000b2a287223 */ /* 0x000fe20000000028 */
[----:B------:R-:W-:Y:S01]  /*2350*/  FFMA R86, R58, R4, R13 ;  /* 0x000000043a567223 */ /* 0x000fe2000000000d */
[-C--:B------:R-:W-:Y:S01]  /*2360*/  FFMA R70, R50, R5.reuse, R85 ;  /* 0x0000000532467223 */ /* 0x080fe20000000055 */
[----:B------:R-:W-:Y:S01]  /*2370*/  FFMA R114, R58, R5, R79 ;  /* 0x000000053a727223 */ /* 0x000fe2000000004f */
[-C--:B------:R-:W-:Y:S01]  /*2380*/  FFMA R92, R50, R6.reuse, R113 ;  /* 0x00000006325c7223 */ /* 0x080fe20000000071 */
[----:B------:R-:W-:Y:S01]  /*2390*/  FFMA R88, R54, R6, R111 ;  /* 0x0000000636587223 */ /* 0x000fe2000000006f */
[-C--:B------:R-:W-:Y:S01]  /*23a0*/  FFMA R120, R50, R7.reuse, R127 ;  /* 0x0000000732787223 */ /* 0x080fe2000000007f */
        /* <DEDUP_REMOVED lines=15> */
[-C--:B--2---:R-:W-:Y:S01]  /*24a0*/  FFMA R9, R51, R64.reuse, R16 ;  /* 0x0000004033097223 */ /* 0x084fe20000000010 */
[-C--:B------:R-:W-:Y:S01]  /*24b0*/  FFMA R7, R55, R64.reuse, R12 ;  /* 0x0000004037077223 */ /* 0x080fe2000000000c */
[----:B------:R-:W-:Y:S01]  /*24c0*/  FFMA R89, R31, R64, R68 ;  /* 0x000000401f597223 */ /* 0x000fe20000000044 */
[-C--:B------:R-:W-:Y:S01]  /*24d0*/  FFMA R24, R47, R65.reuse, R78 ;  /* 0x000000412f187223 */ /* 0x080fe2000000004e */
[----:B------:R-:W-:Y:S01]  /*24e0*/  FFMA R12, R59, R65, R114 ;  /* 0x000000413b0c7223 */ /* 0x000fe20000000072 */
[----:B------:R-:W-:Y:S01]  /*24f0*/  FFMA R17, R55, R66, R88 ;  /* 0x0000004237117223 */ /* 0x000fe20000000058 */
[-C--:B------:R-:W-:Y:S01]  /*2500*/  FFMA R16, R51, R67.reuse, R120 ;  /* 0x0000004333107223 */ /* 0x080fe20000000078 */
[----:B------:R-:W-:Y:S01]  /*2510*/  FFMA R14, R55, R67, R118 ;  /* 0x00000043370e7223 */ /* 0x000fe20000000076 */
[----:B0-----:R-:W-:Y:S01]  /*2520*/  FFMA R93, R35, R60, R28 ;  /* 0x0000003c235d7223 */ /* 0x001fe2000000001c */
        /* <DEDUP_REMOVED lines=12> */
[C---:B------:R-:W-:Y:S01]  /*25f0*/  FFMA R114, R31.reuse, R67, R136 ;  /* 0x000000431f727223 */ /* 0x040fe20000000088 */
[C---:B------:R-:W-:Y:S01]  /*2600*/  FFMA R121, R31.reuse, R60, R142 ;  /* 0x0000003c1f797223 */ /* 0x040fe2000000008e */
[C---:B------:R-:W-:Y:S01]  /*2610*/  FFMA R118, R31.reuse, R61, R138 ;  /* 0x0000003d1f767223 */ /* 0x040fe2000000008a */
[C---:B------:R-:W-:Y:S01]  /*2620*/  FFMA R119, R31.reuse, R62, R119 ;  /* 0x0000003e1f777223 */ /* 0x040fe20000000077 */
[----:B------:R-:W-:Y:S01]  /*2630*/  FFMA R120, R31, R63, R30 ;  /* 0x0000003f1f787223 */ /* 0x000fe2000000001e */
[-C--:B------:R-:W-:Y:S01]  /*2640*/  FFMA R88, R35, R61.reuse, R72 ;  /* 0x0000003d23587223 */ /* 0x080fe20000000048 */
[-C--:B------:R-:W-:Y:S01]  /*2650*/  FFMA R78, R47, R61.reuse, R80 ;  /* 0x0000003d2f4e7223 */ /* 0x080fe20000000050 */
[----:B------:R-:W-:Y:S01]  /*2660*/  FFMA R28, R39, R61, R82 ;  /* 0x0000003d271c7223 */ /* 0x000fe20000000052 */
[----:B------:R-:W-:Y:S01]  /*2670*/  FFMA R69, R35, R64, R56 ;  /* 0x0000004023457223 */ /* 0x000fe20000000038 */
[----:B------:R-:W-:Y:S01]  /*2680*/  FFMA R4, R55, R65, R4 ;  /* 0x0000004137047223 */ /* 0x000fe20000000004 */
        /* <DEDUP_REMOVED lines=9> */
[C---:B------:R-:W-:Y:S01]  /*2720*/  FFMA R113, R35.reuse, R62, R133 ;  /* 0x0000003e23717223 */ /* 0x040fe20000000085 */
[-C--:B------:R-:W-:Y:S01]  /*2730*/  FFMA R112, R35, R63.reuse, R32 ;  /* 0x0000003f23707223 */ /* 0x080fe20000000020 */
[C---:B------:R-:W-:Y:S01]  /*2740*/  FFMA R81, R47.reuse, R60, R34 ;  /* 0x0000003c2f517223 */ /* 0x040fe20000000022 */
[C---:B------:R-:W-:Y:S01]  /*2750*/  FFMA R83, R47.reuse, R62, R135 ;  /* 0x0000003e2f537223 */ /* 0x040fe20000000087 */
[-C--:B------:R-:W-:Y:S01]  /*2760*/  FFMA R86, R47, R63.reuse, R44 ;  /* 0x0000003f2f567223 */ /* 0x080fe2000000002c */
        /* <DEDUP_REMOVED lines=19> */
[----:B------:R-:W-:Y:S06]  /*28a0*/  BAR.SYNC.DEFER_BLOCKING 0x0 ;  /* 0x0000000000007b1d */ /* 0x000fec0000010000 */
[----:B------:R-:W-:Y:S05]  /*28b0*/  @!P0 BRA `(.L_x_5) ;  /* 0xffffffd800d88947 */ /* 0x000fea000383ffff */
.L_x_0:
[----:B------:R-:W1:Y:S01]  /*28c0*/  LDCU UR4, c[0x0][0x380] ;  /* 0x00007000ff0477ac */ /* 0x000e620008000800 */
[----:B------:R-:W-:Y:S02]  /*28d0*/  SHF.L.U32 R156, R95, 0x3, RZ ;  /* 0x000000035f9c7819 */ /* 0x000fe400000006ff */
[----:B------:R-:W-:Y:S01]  /*28e0*/  SHF.L.U32 R152, R96, 0x3, RZ ;  /* 0x0000000360987819 */ /* 0x000fe200000006ff */
[----:B------:R-:W2:Y:S01]  /*28f0*/  LDCU.64 UR6, c[0x0][0x3a8] ;  /* 0x00007500ff0677ac */ /* 0x000ea20008000a00 */
[-C--:B------:R-:W-:Y:S02]  /*2900*/  ISETP.GE.U32.AND P5, PT, R156, R3.reuse, PT ;  /* 0x000000039c00720c */ /* 0x080fe40003fa6070 */
[C---:B------:R-:W-:Y:S01]  /*2910*/  IADD3 R38, PT, PT, R152.reuse, 0x1, RZ ;  /* 0x0000000198267810 */ /* 0x040fe20007ffe0ff */
[CC--:B------:R-:W-:Y:S01]  /*2920*/  IMAD R33, R152.reuse, R3.reuse, R156 ;  /* 0x0000000398217224 */ /* 0x0c0fe200078e029c */
[----:B------:R-:W-:Y:S01]  /*2930*/  LOP3.LUT R149, R149, 0xefffffff, RZ, 0xc0, !PT ;  /* 0xefffffff95957812 */ /* 0x000fe200078ec0ff */
[----:B------:R-:W-:Y:S01]  /*2940*/  IMAD R37, R152, R3, R3 ;  /* 0x0000000398257224 */ /* 0x000fe200078e0203 */
[----:B------:R-:W-:-:S02]  /*2950*/  IADD3 R108, PT, PT, R156, 0x1, RZ ;  /* 0x000000019c6c7810 */ /* 0x000fc40007ffe0ff */
[----:B------:R-:W-:Y:S02]  /*2960*/  IADD3 R110, PT, PT, R156, 0x2, RZ ;  /* 0x000000029c6e7810 */ /* 0x000fe40007ffe0ff */
[-C--:B------:R-:W-:Y:S02]  /*2970*/  ISETP.GE.U32.AND P1, PT, R108, R3.reuse, PT ;  /* 0x000000036c00720c */ /* 0x080fe40003f26070 */
[----:B------:R-:W-:Y:S02]  /*2980*/  ISETP.GE.U32.AND P2, PT, R110, R3, PT ;  /* 0x000000036e00720c */ /* 0x000fe40003f46070 */
[C---:B-1----:R-:W-:Y:S02]  /*2990*/  ISETP.GE.U32.OR P4, PT, R38.reuse, UR4, P5 ;  /* 0x0000000426007c0c */ /* 0x042fe4000af86470 */
[----:B------:R-:W-:Y:S02]  /*29a0*/  @P5 LOP3.LUT R149, R149, 0x10000000, RZ, 0xfc, !PT ;  /* 0x1000000095955812 */ /* 0x000fe400078efcff */
[----:B------:R-:W-:-:S02]  /*29b0*/  ISETP.GE.U32.OR P3, PT, R38, UR4, P1 ;  /* 0x0000000426007c0c */ /* 0x000fc40008f66470 */
[----:B------:R-:W-:Y:S02]  /*29c0*/  LOP3.LUT R149, R149, 0xffffffbf, RZ, 0xc0, !PT ;  /* 0xffffffbf95957812 */ /* 0x000fe400078ec0ff */
[----:B------:R-:W-:Y:S02]  /*29d0*/  IADD3 R34, P0, PT, R33, R0, RZ ;  /* 0x0000000021227210 */ /* 0x000fe40007f1e0ff */
[----:B------:R-:W-:Y:S02]  /*29e0*/  IADD3 R41, PT, PT, R37, R3, RZ ;  /* 0x0000000325297210 */ /* 0x000fe40007ffe0ff */
[----:B------:R-:W-:Y:S02]  /*29f0*/  IADD3.X R35, PT, PT, RZ, R2, RZ, P0, !PT ;  /* 0x00000002ff237210 */ /* 0x000fe400007fe4ff */
[----:B------:R-:W-:Y:S02]  /*2a00*/  @P4 LOP3.LUT R149, R149, 0x40, RZ, 0xfc, !PT ;  /* 0x0000004095954812 */ /* 0x000fe400078efcff */
[----:B------:R-:W-:-:S02]  /*2a10*/  @!P4 IADD3 R33, PT, PT, R156, R37, RZ ;  /* 0x000000259c21c210 */ /* 0x000fc40007ffe0ff */
[----:B------:R-:W-:Y:S02]  /*2a20*/  LOP3.LUT R149, R149, 0xfeffffff, RZ, 0xc0, !PT ;  /* 0xfeffffff95957812 */ /* 0x000fe400078ec0ff */
[----:B------:R-:W-:Y:S02]  /*2a30*/  @!P4 IADD3 R32, P0, PT, R33, R0, RZ ;  /* 0x000000002120c210 */ /* 0x000fe40007f1e0ff */
[----:B------:R-:W-:Y:S02]  /*2a40*/  @P1 LOP3.LUT R149, R149, 0x1000000, RZ, 0xfc, !PT ;  /* 0x0100000095951812 */ /* 0x000fe400078efcff */
[C---:B--2---:R-:W-:Y:S02]  /*2a50*/  LEA R142, P1, R34.reuse, UR6, 0x2 ;  /* 0x00000006228e7c11 */ /* 0x044fe4000f8210ff */
[----:B------:R-:W-:Y:S02]  /*2a60*/  LOP3.LUT R149, R149, 0xffffffdf, RZ, 0xc0, !PT ;  /* 0xffffffdf95957812 */ /* 0x000fe400078ec0ff */
[----:B------:R-:W-:-:S02]  /*2a70*/  LEA.HI.X R143, R34, UR7, R35, 0x2, P1 ;  /* 0x00000007228f7c11 */ /* 0x000fc400088f1423 */
[----:B------:R-:W-:Y:S02]  /*2a80*/  @P3 LOP3.LUT R149, R149, 0x20, RZ, 0xfc, !PT ;  /* 0x0000002095953812 */ /* 0x000fe400078efcff */
[----:B------:R-:W-:Y:S02]  /*2a90*/  @!P4 IADD3.X R35, PT, PT, RZ, R2, RZ, P0, !PT ;  /* 0x00000002ff23c210 */ /* 0x000fe400007fe4ff */
[----:B------:R-:W-:Y:S02]  /*2aa0*/  LOP3.LUT R149, R149, 0xfdffffff, RZ, 0xc0, !PT ;  /* 0xfdffffff95957812 */ /* 0x000fe400078ec0ff */
[----:B------:R-:W-:Y:S02]  /*2ab0*/  @!P4 LEA R140, P0, R32, UR6, 0x2 ;  /* 0x00000006208ccc11 */ /* 0x000fe4000f8010ff */
[----:B------:R-:W-:Y:S02]  /*2ac0*/  @P2 LOP3.LUT R149, R149, 0x2000000, RZ, 0xfc, !PT ;  /* 0x0200000095952812 */ /* 0x000fe400078efcff */
[----:B------:R-:W-:-:S02]  /*2ad0*/  ISETP.GE.U32.OR P2, PT, R38, UR4, P2 ;  /* 0x0000000426007c0c */ /* 0x000fc40009746470 */
[----:B------:R-:W-:Y:S02]  /*2ae0*/  @!P3 IADD3 R33, PT, PT, R108, R37, RZ ;  /* 0x000000256c21b210 */ /* 0x000fe40007ffe0ff */
[----:B------:R-:W-:Y:S02]  /*2af0*/  @!P4 LEA.HI.X R141, R32, UR7, R35, 0x2, P0 ;  /* 0x00000007208dcc11 */ /* 0x000fe400080f1423 */
[----:B------:R-:W-:Y:S02]  /*2b00*/  @!P3 IADD3 R32, P0, PT, R33, R0, RZ ;  /* 0x000000002120b210 */ /* 0x000fe40007f1e0ff */
[----:B------:R-:W-:Y:S02]  /*2b10*/  IADD3 R150, PT, PT, R156, 0x4, RZ ;  /* 0x000000049c967810 */ /* 0x000fe40007ffe0ff */
[----:B------:R-:W-:Y:S02]  /*2b20*/  @!P3 IADD3.X R35, PT, PT, RZ, R2, RZ, P0, !PT ;  /* 0x00000002ff23b210 */ /* 0x000fe400007fe4ff */
[----:B------:R-:W-:-:S02]  /*2b30*/  @!P3 LEA R138, P0, R32, UR6, 0x2 ;  /* 0x00000006208abc11 */ /* 0x000fc4000f8010ff */
[----:B------:R-:W-:Y:S02]  /*2b40*/  @!P2 IADD3 R33, PT, PT, R110, R37, RZ ;  /* 0x000000256e21a210 */ /* 0x000fe40007ffe0ff */
[----:B------:R-:W-:Y:S02]  /*2b50*/  @!P3 LEA.HI.X R139, R32, UR7, R35, 0x2, P0 ;  /* 0x00000007208bbc11 */ /* 0x000fe400080f1423 */
[----:B------:R-:W-:Y:S02]  /*2b60*/  @!P2 IADD3 R32, P0, PT, R33, R0, RZ ;  /* 0x000000002120a210 */ /* 0x000fe40007f1e0ff */
[----:B------:R-:W-:Y:S02]  /*2b70*/  IADD3 R33, PT, PT, R156, R41, RZ ;  /* 0x000000299c217210 */ /* 0x000fe40007ffe0ff */
[----:B------:R-:W-:Y:S02]  /*2b80*/  @!P2 IADD3.X R35, PT, PT, RZ, R2, RZ, P0, !PT ;  /* 0x00000002ff23a210 */ /* 0x000fe400007fe4ff */
[----:B------:R-:W-:-:S02]  /*2b90*/  @!P2 LEA R136, P0, R32, UR6, 0x2 ;  /* 0x000000062088ac11 */ /* 0x000fc4000f8010ff */
[----:B------:R-:W-:Y:S02]  /*2ba0*/  IADD3 R154, PT, PT, R156, 0x3, RZ ;  /* 0x000000039c9a7810 */ /* 0x000fe40007ffe0ff */
[----:B------:R-:W-:Y:S02]  /*2bb0*/  @!P2 LEA.HI.X R137, R32, UR7, R35, 0x2, P0 ;  /* 0x000000072089ac11 */ /* 0x000fe400080f1423 */
[----:B------:R-:W-:Y:S02]  /*2bc0*/  IADD3 R32, P0, PT, R33, R0, RZ ;  /* 0x0000000021207210 */ /* 0x000fe40007f1e0ff */
[----:B------:R-:W-:Y:S02]  /*2bd0*/  IADD3 R33, PT, PT, R110, R41, RZ ;  /* 0x000000296e217210 */ /* 0x000fe40007ffe0ff */
[----:B------:R-:W-:Y:S02]  /*2be0*/  IADD3.X R35, PT, PT, RZ, R2, RZ, P0, !PT ;  /* 0x00000002ff237210 */ /* 0x000fe400007fe4ff */
[----:B------:R-:W-:-:S02]  /*2bf0*/  LEA R124, P0, R32, UR6, 0x2 ;  /* 0x00000006207c7c11 */ /* 0x000fc4000f8010ff */
[----:B------:R-:W-:Y:S02]  /*2c00*/  ISETP.GE.U32.AND P6, PT, R154, R3, PT ;  /* 0x000000039a00720c */ /* 0x000fe40003fc6070 */
[----:B------:R-:W-:Y:S02]  /*2c10*/  LEA.HI.X R125, R32, UR7, R35, 0x2, P0 ;  /* 0x00000007207d7c11 */ /* 0x000fe400080f1423 */
[----:B------:R-:W-:Y:S02]  /*2c20*/  IADD3 R32, P0, PT, R33, R0, RZ ;  /* 0x0000000021207210 */ /* 0x000fe40007f1e0ff */
[----:B------:R-:W-:Y:S02]  /*2c30*/  IADD3 R33, PT, PT, R150, R41, RZ ;  /* 0x0000002996217210 */ /* 0x000fe40007ffe0ff */
[----:B------:R-:W-:Y:S02]  /*2c40*/  IADD3.X R35, PT, PT, RZ, R2, RZ, P0, !PT ;  /* 0x00000002ff237210 */ /* 0x000fe400007fe4ff */
[----:B------:R-:W-:-:S02]  /*2c50*/  LEA R122, P0, R32, UR6, 0x2 ;  /* 0x00000006207a7c11 */ /* 0x000fc4000f8010ff */
[----:B------:R-:W-:Y:S02]  /*2c60*/  IADD3 R146, PT, PT, R156, 0x6, RZ ;  /* 0x000000069c927810 */ /* 0x000fe40007ffe0ff */
[----:B------:R-:W-:Y:S02]  /*2c70*/  LEA.HI.X R123, R32, UR7, R35, 0x2, P0 ;  /* 0x00000007207b7c11 */ /* 0x000fe400080f1423 */
[----:B------:R-:W-:Y:S02]  /*2c80*/  IADD3 R33, P0, PT, R33, R0, RZ ;  /* 0x0000000021217210 */ /* 0x000fe40007f1e0ff */
[----:B------:R-:W-:Y:S02]  /*2c90*/  ISETP.GE.U32.OR P1, PT, R38, UR4, P6 ;  /* 0x0000000426007c0c */ /* 0x000fe4000b726470 */
[----:B------:R-:W-:Y:S02]  /*2ca0*/  IADD3.X R34, PT, PT, RZ, R2, RZ, P0, !PT ;  /* 0x00000002ff227210 */ /* 0x000fe400007fe4ff */
[----:B------:R-:W-:-:S02]  /*2cb0*/  LEA R32, P0, R33, UR6, 0x2 ;  /* 0x0000000621207c11 */ /* 0x000fc4000f8010ff */
[----:B------:R-:W-:Y:S02]  /*2cc0*/  IADD3 R35, PT, PT, R146, R41, RZ ;  /* 0x0000002992237210 */ /* 0x000fe40007ffe0ff */
[----:B------:R-:W-:Y:S02]  /*2cd0*/  LOP3.LUT R149, R149, 0xffffffef, RZ, 0xc0, !PT ;  /* 0xffffffef95957812 */ /* 0x000fe400078ec0ff */
[----:B------:R-:W-:Y:S02]  /*2ce0*/  LEA.HI.X R33, R33, UR7, R34, 0x2, P0 ;  /* 0x0000000721217c11 */ /* 0x000fe400080f1422 */
[----:B------:R-:W-:Y:S02]  /*2cf0*/  IADD3 R35, P0, PT, R35, R0, RZ ;  /* 0x0000000023237210 */ /* 0x000fe40007f1e0ff */
[----:B------:R-:W-:Y:S02]  /*2d00*/  @P2 LOP3.LUT R149, R149, 0x10, RZ, 0xfc, !PT ;  /* 0x0000001095952812 */ /* 0x000fe400078efcff */
[----:B------:R-:W-:-:S02]  /*2d10*/  IADD3.X R36, PT, PT, RZ, R2, RZ, P0, !PT ;  /* 0x00000002ff247210 */ /* 0x000fc400007fe4ff */
[----:B------:R-:W-:Y:S02]  /*2d20*/  LEA R34, P0, R35, UR6, 0x2 ;  /* 0x0000000623227c11 */ /* 0x000fe4000f8010ff */
[----:B------:R-:W-:Y:S02]  /*2d30*/  @!P1 IADD3 R39, PT, PT, R154, R37, RZ ;  /* 0x000000259a279210 */ /* 0x000fe40007ffe0ff */
[----:B------:R-:W-:Y:S02]  /*2d40*/  LOP3.LUT R149, R149, 0xf7ffffff, RZ, 0xc0, !PT ;  /* 0xf7ffffff95957812 */ /* 0x000fe400078ec0ff */
[----:B------:R-:W-:Y:S02]  /*2d50*/  LEA.HI.X R35, R35, UR7, R36, 0x2, P0 ;  /* 0x0000000723237c11 */ /* 0x000fe400080f1424 */
[----:B------:R-:W-:Y:S02]  /*2d60*/  @!P1 IADD3 R39, P0, PT, R39, R0, RZ ;  /* 0x0000000027279210 */ /* 0x000fe40007f1e0ff */
[----:B------:R-:W-:-:S02]  /*2d70*/  @P6 LOP3.LUT R149, R149, 0x8000000, RZ, 0xfc, !PT ;  /* 0x0800000095956812 */ /* 0x000fc400078efcff */
[----:B------:R-:W-:Y:S02]  /*2d80*/  @!P1 IADD3.X R36, PT, PT, RZ, R2, RZ, P0, !PT ;  /* 0x00000002ff249210 */ /* 0x000fe400007fe4ff */
[----:B------:R-:W-:Y:S02]  /*2d90*/  LOP3.LUT R149, R149, 0xfffffff7, RZ, 0xc0, !PT ;  /* 0xfffffff795957812 */ /* 0x000fe400078ec0ff */
[----:B------:R-:W-:Y:S02]  /*2da0*/  @!P1 LEA R134, P0, R39, UR6, 0x2 ;  /* 0x0000000627869c11 */ /* 0x000fe4000f8010ff */
[----:B------:R-:W-:Y:S02]  /*2db0*/  ISETP.GE.U32.AND P4, PT, R150, R3, PT ;  /* 0x000000039600720c */ /* 0x000fe40003f86070 */
[----:B------:R-:W-:Y:S02]  /*2dc0*/  @P1 LOP3.LUT R149, R149, 0x8, RZ, 0xfc, !PT ;  /* 0x0000000895951812 */ /* 0x000fe400078efcff */
[----:B------:R-:W-:-:S02]  /*2dd0*/  @!P1 LEA.HI.X R135, R39, UR7, R36, 0x2, P0 ;  /* 0x0000000727879c11 */ /* 0x000fc400080f1424 */
[----:B------:R-:W-:Y:S02]  /*2de0*/  ISETP.GE.U32.OR P1, PT, R38, UR4, P4 ;  /* 0x0000000426007c0c */ /* 0x000fe4000a726470 */
[----:B------:R-:W-:Y:S02]  /*2df0*/  LOP3.LUT R149, R149, 0xfbffffff, RZ, 0xc0, !PT ;  /* 0xfbffffff95957812 */ /* 0x000fe400078ec0ff */
[----:B------:R-:W-:Y:S02]  /*2e00*/  IADD3 R148, PT, PT, R156, 0x5, RZ ;  /* 0x000000059c947810 */ /* 0x000fe40007ffe0ff */
[-C--:B------:R-:W-:Y:S02]  /*2e10*/  ISETP.GE.U32.AND P3, PT, R146, R3.reuse, PT ;  /* 0x000000039200720c */ /* 0x080fe40003f66070 */
[----:B------:R-:W-:Y:S02]  /*2e20*/  @P4 LOP3.LUT R149, R149, 0x4000000, RZ, 0xfc, !PT ;  /* 0x0400000095954812 */ /* 0x000fe400078efcff */
[----:B------:R-:W-:-:S02]  /*2e30*/  ISETP.GE.U32.AND P2, PT, R148, R3, PT ;  /* 0x000000039400720c */ /* 0x000fc40003f46070 */
[----:B------:R-:W-:Y:S02]  /*2e40*/  LOP3.LUT R149, R149, 0xfffffffb, RZ, 0xc0, !PT ;  /* 0xfffffffb95957812 */ /* 0x000fe400078ec0ff */
[----:B------:R-:W-:Y:S02]  /*2e50*/  @!P1 IADD3 R39, PT, PT, R150, R37, RZ ;  /* 0x0000002596279210 */ /* 0x000fe40007ffe0ff */
[----:B------:R-:W-:Y:S02]  /*2e60*/  @P1 LOP3.LUT R149, R149, 0x4, RZ, 0xfc, !PT ;  /* 0x0000000495951812 */ /* 0x000fe400078efcff */
[----:B------:R-:W-:Y:S02]  /*2e70*/  @!P1 IADD3 R39, P0, PT, R39, R0, RZ ;  /* 0x0000000027279210 */ /* 0x000fe40007f1e0ff */
[----:B------:R-:W-:Y:S02]  /*2e80*/  LOP3.LUT R149, R149, 0xff7fffff, RZ, 0xc0, !PT ;  /* 0xff7fffff95957812 */ /* 0x000fe400078ec0ff */
[----:B------:R-:W-:-:S02]  /*2e90*/  @!P1 IADD3.X R36, PT, PT, RZ, R2, RZ, P0, !PT ;  /* 0x00000002ff249210 */ /* 0x000fc400007fe4ff */
[----:B------:R-:W-:Y:S02]  /*2ea0*/  @!P1 LEA R132, P0, R39, UR6, 0x2 ;  /* 0x0000000627849c11 */ /* 0x000fe4000f8010ff */
[----:B------:R-:W-:Y:S02]  /*2eb0*/  @P2 LOP3.LUT R149, R149, 0x800000, RZ, 0xfc, !PT ;  /* 0x0080000095952812 */ /* 0x000fe400078efcff */
[----:B------:R-:W-:Y:S02]  /*2ec0*/  @!P1 LEA.HI.X R133, R39, UR7, R36, 0x2, P0 ;  /* 0x0000000727859c11 */ /* 0x000fe400080f1424 */
[----:B------:R-:W-:Y:S02]  /*2ed0*/  ISETP.GE.U32.OR P1, PT, R38, UR4, P2 ;  /* 0x0000000426007c0c */ /* 0x000fe40009726470 */
[----:B------:R-:W-:Y:S02]  /*2ee0*/  LOP3.LUT R149, R149, 0xfffffffd, RZ, 0xc0, !PT ;  /* 0xfffffffd95957812 */ /* 0x000fe400078ec0ff */
[----:B------:R-:W-:-:S02]  /*2ef0*/  P2R R47, PR, RZ, 0x4 ;  /* 0x00000004ff2f7803 */ /* 0x000fc40000000000 */
[----:B------:R-:W-:Y:S02]  /*2f00*/  IADD3 R144, PT, PT, R156, 0x7, RZ ;  /* 0x000000079c907810 */ /* 0x000fe40007ffe0ff */
[----:B------:R-:W-:Y:S02]  /*2f10*/  IADD3 R51, PT, PT, R152, 0x3, RZ ;  /* 0x0000000398337810 */ /* 0x000fe40007ffe0ff */
[----:B------:R-:W-:Y:S02]  /*2f20*/  P2R R42, PR, RZ, 0x40 ;  /* 0x00000040ff2a7803 */ /* 0x000fe40000000000 */
[----:B------:R-:W-:Y:S02]  /*2f30*/  ISETP.GE.U32.OR P6, PT, R51, UR4, P5 ;  /* 0x0000000433007c0c */ /* 0x000fe4000afc6470 */
[----:B------:R-:W-:Y:S02]  /*2f40*/  @!P1 IADD3 R39, PT, PT, R148, R37, RZ ;  /* 0x0000002594279210 */ /* 0x000fe40007ffe0ff */
[----:B------:R-:W-:-:S02]  /*2f50*/  @P1 LOP3.LUT R149, R149, 0x2, RZ, 0xfc, !PT ;  /* 0x0000000295951812 */ /* 0x000fc400078efcff */
[----:B------:R-:W-:Y:S02]  /*2f60*/  @!P1 IADD3 R39, P0, PT, R39, R0, RZ ;  /* 0x0000000027279210 */ /* 0x000fe40007f1e0ff */
[----:B------:R-:W-:Y:S02]  /*2f70*/  LOP3.LUT P2, RZ, R149, 0x2000000, RZ, 0xc0, !PT ;  /* 0x0200000095ff7812 */ /* 0x000fe4000784c0ff */
[----:B------:R-:W-:Y:S02]  /*2f80*/  @!P1 IADD3.X R36, PT, PT, RZ, R2, RZ, P0, !PT ;  /* 0x00000002ff249210 */ /* 0x000fe400007fe4ff */
[----:B------:R-:W-:Y:S02]  /*2f90*/  @!P1 LEA R130, P0, R39, UR6, 0x2 ;  /* 0x0000000627829c11 */ /* 0x000fe4000f8010ff */
[----:B------:R-:W-:Y:S02]  /*2fa0*/  LOP3.LUT R149, R149, 0xffbfffff, RZ, 0xc0, !PT ;  /* 0xffbfffff95957812 */ /* 0x000fe400078ec0ff */
[----:B------:R-:W-:-:S02]  /*2fb0*/  @!P1 LEA.HI.X R131, R39, UR7, R36, 0x2, P0 ;  /* 0x0000000727839c11 */ /* 0x000fc400080f1424 */
[----:B------:R-:W-:Y:S02]  /*2fc0*/  ISETP.GE.U32.OR P1, PT, R38, UR4, P3 ;  /* 0x0000000426007c0c */ /* 0x000fe40009f26470 */
[----:B------:R-:W-:Y:S02]  /*2fd0*/  @P3 LOP3.LUT R149, R149, 0x400000, RZ, 0xfc, !PT ;  /* 0x0040000095953812 */ /* 0x000fe400078efcff */
[----:B------:R-:W-:Y:S02]  /*2fe0*/  IADD3 R53, PT, PT, R41, R3, RZ ;  /* 0x0000000329357210 */ /* 0x000fe40007ffe0ff */
[----:B------:R-:W-:Y:S02]  /*2ff0*/  LOP3.LUT R149, R149, 0xfffffffe, RZ, 0xc0, !PT ;  /* 0xfffffffe95957812 */ /* 0x000fe400078ec0ff */
[----:B------:R-:W-:Y:S02]  /*3000*/  ISETP.GE.U32.OR P2, PT, R51, UR4, P2 ;  /* 0x0000000433007c0c */ /* 0x000fe40009746470 */
[----:B------:R-:W-:-:S02]  /*3010*/  P2R R61, PR, RZ, 0x10 ;  /* 0x00000010ff3d7803 */ /* 0x000fc40000000000 */
[----:B------:R-:W-:Y:S02]  /*3020*/  IADD3 R99, PT, PT, R53, R3, RZ ;  /* 0x0000000335637210 */ /* 0x000fe40007ffe0ff */
[----:B------:R-:W-:Y:S02]  /*3030*/  @!P1 IADD3 R39, PT, PT, R146, R37, RZ ;  /* 0x0000002592279210 */ /* 0x000fe40007ffe0ff */
[----:B------:R-:W-:Y:S02]  /*3040*/  @P1 LOP3.LUT R149, R149, 0x1, RZ, 0xfc, !PT ;  /* 0x0000000195951812 */ /* 0x000fe400078efcff */
[----:B------:R-:W-:Y:S02]  /*3050*/  @!P1 IADD3 R39, P0, PT, R39, R0, RZ ;  /* 0x0000000027279210 */ /* 0x000fe40007f1e0ff */
[----:B------:R-:W-:Y:S02]  /*3060*/  LOP3.LUT R149, R149, 0xffdfffff, RZ, 0xc0, !PT ;  /* 0xffdfffff95957812 */ /* 0x000fe400078ec0ff */
[----:B------:R-:W-:-:S02]  /*3070*/  @!P1 IADD3.X R36, PT, PT, RZ, R2, RZ, P0, !PT ;  /* 0x00000002ff249210 */ /* 0x000fc400007fe4ff */
[C---:B------:R-:W-:Y:S02]  /*3080*/  @!P1 LEA R128, P0, R39.reuse, UR6, 0x2 ;  /* 0x0000000627809c11 */ /* 0x040fe4000f8010ff */
[----:B------:R-:W-:Y:S02]  /*3090*/  @!P2 IADD3 R41, PT, PT, R110, R53, RZ ;  /* 0x000000356e29a210 */ /* 0x000fe40007ffe0ff */
[----:B------:R-:W-:Y:S02]  /*30a0*/  @!P1 LEA.HI.X R129, R39, UR7, R36, 0x2, P0 ;  /* 0x0000000727819c11 */ /* 0x000fe400080f1424 */
[----:B------:R-:W-:Y:S02]  /*30b0*/  ISETP.GE.U32.AND P1, PT, R144, R3, PT ;  /* 0x000000039000720c */ /* 0x000fe40003f26070 */
[----:B------:R-:W-:Y:S02]  /*30c0*/  IADD3 R97, PT, PT, R152, 0x5, RZ ;  /* 0x0000000598617810 */ /* 0x000fe40007ffe0ff */
[----:B------:R-:W-:-:S02]  /*30d0*/  ISETP.GE.U32.OR P0, PT, R38, UR4, P1 ;  /* 0x0000000426007c0c */ /* 0x000fc40008f06470 */
[----:B------:R-:W-:Y:S02]  /*30e0*/  IADD3 R55, PT, PT, R150, R99, RZ ;  /* 0x0000006396377210 */ /* 0x000fe40007ffe0ff */
[----:B------:R-:W-:Y:S02]  /*30f0*/  P2R R157, PR, RZ, 0x1 ;  /* 0x00000001ff9d7803 */ /* 0x000fe40000000000 */
[----:B------:R-:W-:-:S03]  /*3100*/  IADD3 R147, PT, PT, R152, 0x7, RZ ;  /* 0x0000000798937810 */ /* 0x000fc60007ffe0ff */
[----:B------:R-:W-:-:S04]  /*3110*/  @P1 LOP3.LUT R149, R149, 0x200000, RZ, 0xfc, !PT ;  /* 0x0020000095951812 */ /* 0x000fc800078efcff */
[----:B------:R-:W-:Y:S02]  /*3120*/  @!P0 IADD3 R37, PT, PT, R144, R37, RZ ;  /* 0x0000002590258210 */ /* 0x000fe40007ffe0ff */
[----:B------:R-:W-:Y:S02]  /*3130*/  LOP3.LUT R149, R149, 0xffffbfff, RZ, 0xc0, !PT ;  /* 0xffffbfff95957812 */ /* 0x000fe400078ec0ff */
[----:B------:R-:W-:Y:S02]  /*3140*/  @!P0 IADD3 R37, P1, PT, R37, R0, RZ ;  /* 0x0000000025258210 */ /* 0x000fe40007f3e0ff */
[----:B------:R-:W-:Y:S02]  /*3150*/  @P6 LOP3.LUT R149, R149, 0x4000, RZ, 0xfc, !PT ;  /* 0x0000400095956812 */ /* 0x000fe400078efcff */
[----:B------:R-:W-:Y:S02]  /*3160*/  @!P0 IADD3.X R36, PT, PT, RZ, R2, RZ, P1, !PT ;  /* 0x00000002ff248210 */ /* 0x000fe40000ffe4ff */
[----:B------:R-:W-:-:S02]  /*3170*/  @!P0 LEA R126, P1, R37, UR6, 0x2 ;  /* 0x00000006257e8c11 */ /* 0x000fc4000f8210ff */
[----:B------:R-:W-:Y:S02]  /*3180*/  LOP3.LUT R149, R149, 0xffffdfff, RZ, 0xc0, !PT ;  /* 0xffffdfff95957812 */ /* 0x000fe400078ec0ff */
[----:B------:R-:W-:Y:S02]  /*3190*/  @!P0 LEA.HI.X R127, R37, UR7, R36, 0x2, P1 ;  /* 0x00000007257f8c11 */ /* 0x000fe400088f1424 */
[----:B------:R-:W-:Y:S02]  /*31a0*/  @!P6 IADD3 R37, PT, PT, R156, R53, RZ ;  /* 0x000000359c25e210 */ /* 0x000fe40007ffe0ff */
[----:B------:R-:W-:Y:S02]  /*31b0*/  ISETP.GE.U32.AND P0, PT, R108, R3, PT ;  /* 0x000000036c00720c */ /* 0x000fe40003f06070 */
[----:B------:R-:W-:-:S04]  /*31c0*/  @!P6 IADD3 R37, P1, PT, R37, R0, RZ ;  /* 0x000000002525e210 */ /* 0x000fc80007f3e0ff */
[----:B------:R-:W-:Y:S02]  /*31d0*/  @!P6 IADD3.X R38, PT, PT, RZ, R2, RZ, P1, !PT ;  /* 0x00000002ff26e210 */ /* 0x000fe40000ffe4ff */
[----:B------:R-:W-:-:S04]  /*31e0*/  @!P6 LEA R36, P1, R37, UR6, 0x2 ;  /* 0x000000062524ec11 */ /* 0x000fc8000f8210ff */
[----:B------:R-:W-:Y:S02]  /*31f0*/  @!P6 LEA.HI.X R37, R37, UR7, R38, 0x2, P1 ;  /* 0x000000072525ec11 */ /* 0x000fe400088f1426 */
[----:B------:R-:W-:-:S13]  /*3200*/  ISETP.GE.U32.OR P6, PT, R51, UR4, P0 ;  /* 0x0000000433007c0c */ /* 0x000fda00087c6470 */
[----:B------:R-:W-:Y:S02]  /*3210*/  @!P6 IADD3 R39, PT, PT, R108, R53, RZ ;  /* 0x000000356c27e210 */ /* 0x000fe40007ffe0ff */
[----:B------:R-:W-:Y:S02]  /*3220*/  @P6 LOP3.LUT R149, R149, 0x2000, RZ, 0xfc, !PT ;  /* 0x0000200095956812 */ /* 0x000fe400078efcff */
[----:B------:R-:W-:Y:S02]  /*3230*/  @!P6 IADD3 R39, P1, PT, R39, R0, RZ ;  /* 0x000000002727e210 */ /* 0x000fe40007f3e0ff */
[----:B------:R-:W-:Y:S02]  /*3240*/  LOP3.LUT R149, R149, 0xffffefff, RZ, 0xc0, !PT ;  /* 0xffffefff95957812 */ /* 0x000fe400078ec0ff */
[----:B------:R-:W-:Y:S02]  /*3250*/  @!P6 IADD3.X R40, PT, PT, RZ, R2, RZ, P1, !PT ;  /* 0x00000002ff28e210 */ /* 0x000fe40000ffe4ff */
[----:B------:R-:W-:-:S02]  /*3260*/  @!P6 LEA R38, P1, R39, UR6, 0x2 ;  /* 0x000000062726ec11 */ /* 0x000fc4000f8210ff */
[----:B------:R-:W-:Y:S02]  /*3270*/  @P2 LOP3.LUT R149, R149, 0x1000, RZ, 0xfc, !PT ;  /* 0x0000100095952812 */ /* 0x000fe400078efcff */
[----:B------:R-:W-:Y:S02]  /*3280*/  @!P6 LEA.HI.X R39, R39, UR7, R40, 0x2, P1 ;  /* 0x000000072727ec11 */ /* 0x000fe400088f1428 */
[----:B------:R-:W-:Y:S02]  /*3290*/  @!P2 IADD3 R41, P1, PT, R41, R0, RZ ;  /* 0x000000002929a210 */ /* 0x000fe40007f3e0ff */
[----:B------:R-:W-:Y:S02]  /*32a0*/  ISETP.NE.AND P6, PT, R42, RZ, PT ;  /* 0x000000ff2a00720c */ /* 0x000fe40003fc5270 */
[----:B------:R-:W-:Y:S02]  /*32b0*/  @!P2 IADD3.X R42, PT, PT, RZ, R2, RZ, P1, !PT ;  /* 0x00000002ff2aa210 */ /* 0x000fe40000ffe4ff */
[----:B------:R-:W-:-:S02]  /*32c0*/  @!P2 LEA R40, P1, R41, UR6, 0x2 ;  /* 0x000000062928ac11 */ /* 0x000fc4000f8210ff */
[----:B------:R-:W-:Y:S02]  /*32d0*/  LOP3.LUT R149, R149, 0xfffff7ff, RZ, 0xc0, !PT ;  /* 0xfffff7ff95957812 */ /* 0x000fe400078ec0ff */
[----:B------:R-:W-:Y:S02]  /*32e0*/  @!P2 LEA.HI.X R41, R41, UR7, R42, 0x2, P1 ;  /* 0x000000072929ac11 */ /* 0x000fe400088f142a */
[----:B------:R-:W-:Y:S02]  /*32f0*/  ISETP.GE.U32.OR P2, PT, R51, UR4, P6 ;  /* 0x0000000433007c0c */ /* 0x000fe4000b746470 */
[----:B------:R-:W-:-:S11]  /*3300*/  P2R R63, PR, RZ, 0x40 ;  /* 0x00000040ff3f7803 */ /* 0x000fd60000000000 */
[----:B------:R-:W-:Y:S02]  /*3310*/  @!P2 IADD3 R43, PT, PT, R154, R53, RZ ;  /* 0x000000359a2ba210 */ /* 0x000fe40007ffe0ff */
[----:B------:R-:W-:Y:S02]  /*3320*/  @P2 LOP3.LUT R149, R149, 0x800, RZ, 0xfc, !PT ;  /* 0x0000080095952812 */ /* 0x000fe400078efcff */
[----:B------:R-:W-:Y:S02]  /*3330*/  @!P2 IADD3 R43, P1, PT, R43, R0, RZ ;  /* 0x000000002b2ba210 */ /* 0x000fe40007f3e0ff */
[----:B------:R-:W-:Y:S02]  /*3340*/  LOP3.LUT P6, RZ, R149, 0x200000, RZ, 0xc0, !PT ;  /* 0x0020000095ff7812 */ /* 0x000fe400078cc0ff */
[----:B------:R-:W-:Y:S02]  /*3350*/  @!P2 IADD3.X R44, PT, PT, RZ, R2, RZ, P1, !PT ;  /* 0x00000002ff2ca210 */ /* 0x000fe40000ffe4ff */
[----:B------:R-:W-:-:S02]  /*3360*/  @!P2 LEA R42, P1, R43, UR6, 0x2 ;  /* 0x000000062b2aac11 */ /* 0x000fc4000f8210ff */
[----:B------:R-:W-:Y:S02]  /*3370*/  LOP3.LUT R149, R149, 0xfffffbff, RZ, 0xc0, !PT ;  /* 0xfffffbff95957812 */ /* 0x000fe400078ec0ff */
[----:B------:R-:W-:Y:S02]  /*3380*/  @!P2 LEA.HI.X R43, R43, UR7, R44, 0x2, P1 ;  /* 0x000000072b2bac11 */ /* 0x000fe400088f142c */
[----:B------:R-:W-:-:S13]  /*3390*/  ISETP.GE.U32.OR P2, PT, R51, UR4, P4 ;  /* 0x0000000433007c0c */ /* 0x000fda000a746470 */
[----:B------:R-:W-:Y:S02]  /*33a0*/  @!P2 IADD3 R45, PT, PT, R150, R53, RZ ;  /* 0x00000035962da210 */ /* 0x000fe40007ffe0ff */
[----:B------:R-:W-:Y:S02]  /*33b0*/  @P2 LOP3.LUT R149, R149, 0x400, RZ, 0xfc, !PT ;  /* 0x0000040095952812 */ /* 0x000fe400078efcff */
[----:B------:R-:W-:Y:S02]  /*33c0*/  @!P2 IADD3 R45, P1, PT, R45, R0, RZ ;  /* 0x000000002d2da210 */ /* 0x000fe40007f3e0ff */
[----:B------:R-:W-:Y:S02]  /*33d0*/  LOP3.LUT R149, R149, 0xfffffdff, RZ, 0xc0, !PT ;  /* 0xfffffdff95957812 */ /* 0x000fe400078ec0ff */
[----:B------:R-:W-:Y:S02]  /*33e0*/  @!P2 IADD3.X R46, PT, PT, RZ, R2, RZ, P1, !PT ;  /* 0x00000002ff2ea210 */ /* 0x000fe40000ffe4ff */
[----:B------:R-:W-:-:S04]  /*33f0*/  @!P2 LEA R44, P1, R45, UR6, 0x2 ;  /* 0x000000062d2cac11 */ /* 0x000fc8000f8210ff */
[----:B------:R-:W-:Y:S02]  /*3400*/  @!P2 LEA.HI.X R45, R45, UR7, R46, 0x2, P1 ;  /* 0x000000072d2dac11 */ /* 0x000fe400088f142e */
[----:B------:R-:W-:-:S04]  /*3410*/  ISETP.NE.AND P2, PT, R47, RZ, PT ;  /* 0x000000ff2f00720c */ /* 0x000fc80003f45270 */
        /* <DEDUP_REMOVED lines=8> */
[----:B------:R-:W-:-:S13]  /*34a0*/  ISETP.GE.U32.OR P4, PT, R51, UR4, P3 ;  /* 0x0000000433007c0c */ /* 0x000fda0009f86470 */
[----:B------:R-:W-:Y:S02]  /*34b0*/  @!P4 IADD3 R49, PT, PT, R146, R53, RZ ;  /* 0x000000359231c210 */ /* 0x000fe40007ffe0ff */
[----:B------:R-:W-:Y:S02]  /*34c0*/  @P4 LOP3.LUT R149, R149, 0x100, RZ, 0xfc, !PT ;  /* 0x0000010095954812 */ /* 0x000fe400078efcff */
[----:B------:R-:W-:-:S04]  /*34d0*/  @!P4 IADD3 R49, P1, PT, R49, R0, RZ ;  /* 0x000000003131c210 */ /* 0x000fc80007f3e0ff */
[----:B------:R-:W-:Y:S02]  /*34e0*/  @!P4 IADD3.X R50, PT, PT, RZ, R2, RZ, P1, !PT ;  /* 0x00000002ff32c210 */ /* 0x000fe40000ffe4ff */
[----:B------:R-:W-:-:S04]  /*34f0*/  @!P4 LEA R48, P1, R49, UR6, 0x2 ;  /* 0x000000063130cc11 */ /* 0x000fc8000f8210ff */
[----:B------:R-:W-:Y:S02]  /*3500*/  @!P4 LEA.HI.X R49, R49, UR7, R50, 0x2, P1 ;  /* 0x000000073131cc11 */ /* 0x000fe400088f1432 */
[----:B------:R-:W-:Y:S02]  /*3510*/  ISETP.GE.U32.OR P4, PT, R51, UR4, P6 ;  /* 0x0000000433007c0c */ /* 0x000fe4000b786470 */
[C---:B------:R-:W-:Y:S02]  /*3520*/  LOP3.LUT P6, RZ, R149.reuse, 0x2000000, RZ, 0xc0, !PT ;  /* 0x0200000095ff7812 */ /* 0x040fe400078cc0ff */
[----:B------:R-:W-:Y:S02]  /*3530*/  LOP3.LUT R149, R149, 0xffffff7f, RZ, 0xc0, !PT ;  /* 0xffffff7f95957812 */ /* 0x000fe400078ec0ff */
[----:B------:R-:W-:-:S07]  /*3540*/  ISETP.GE.U32.OR P6, PT, R97, UR4, P6 ;  /* 0x0000000461007c0c */ /* 0x000fce000b7c6470 */
[----:B------:R-:W-:Y:S02]  /*3550*/  @!P4 IADD3 R51, PT, PT, R144, R53, RZ ;  /* 0x000000359033c210 */ /* 0x000fe40007ffe0ff */
[----:B------:R-:W-:Y:S02]  /*3560*/  IADD3 R53, PT, PT, R156, R99, RZ ;  /* 0x000000639c357210 */ /* 0x000fe40007ffe0ff */
[----:B------:R-:W-:Y:S02]  /*3570*/  @!P4 IADD3 R51, P1, PT, R51, R0, RZ ;  /* 0x000000003333c210 */ /* 0x000fe40007f3e0ff */
[----:B------:R-:W-:Y:S02]  /*3580*/  @P4 LOP3.LUT R149, R149, 0x80, RZ, 0xfc, !PT ;  /* 0x0000008095954812 */ /* 0x000fe400078efcff */
[----:B------:R-:W-:Y:S02]  /*3590*/  @!P4 IADD3.X R52, PT, PT, RZ, R2, RZ, P1, !PT ;  /* 0x00000002ff34c210 */ /* 0x000fe40000ffe4ff */
[----:B------:R-:W-:-:S02]  /*35a0*/  @!P4 LEA R50, P1, R51, UR6, 0x2 ;  /* 0x000000063332cc11 */ /* 0x000fc4000f8210ff */
[----:B------:R-:W-:Y:S02]  /*35b0*/  IADD3 R99, PT, PT, R99, R3, RZ ;  /* 0x0000000363637210 */ /* 0x000fe40007ffe0ff */
[----:B------:R-:W-:Y:S02]  /*35c0*/  @!P4 LEA.HI.X R51, R51, UR7, R52, 0x2, P1 ;  /* 0x000000073333cc11 */ /* 0x000fe400088f1434 */
[----:B------:R-:W-:Y:S02]  /*35d0*/  IADD3 R53, P1, PT, R53, R0, RZ ;  /* 0x0000000035357210 */ /* 0x000fe40007f3e0ff */
[----:B------:R-:W-:Y:S02]  /*35e0*/  ISETP.GE.U32.OR P4, PT, R97, UR4, P5 ;  /* 0x0000000461007c0c */ /* 0x000fe4000af86470 */
[----:B------:R-:W-:Y:S02]  /*35f0*/  IADD3.X R54, PT, PT, RZ, R2, RZ, P1, !PT ;  /* 0x00000002ff367210 */ /* 0x000fe40000ffe4ff */
[----:B------:R-:W-:-:S02]  /*3600*/  LEA R52, P1, R53, UR6, 0x2 ;  /* 0x0000000635347c11 */ /* 0x000fc4000f8210ff */
[----:B------:R-:W-:Y:S02]  /*3610*/  LOP3.LUT R149, R149, 0xffefffff, RZ, 0xc0, !PT ;  /* 0xffefffff95957812 */ /* 0x000fe400078ec0ff */
[----:B------:R-:W-:Y:S02]  /*3620*/  LEA.HI.X R53, R53, UR7, R54, 0x2, P1 ;  /* 0x0000000735357c11 */ /* 0x000fe400088f1436 */
[----:B------:R-:W-:Y:S02]  /*3630*/  IADD3 R55, P1, PT, R55, R0, RZ ;  /* 0x0000000037377210 */ /* 0x000fe40007f3e0ff */
[----:B------:R-:W-:Y:S02]  /*3640*/  IADD3 R145, PT, PT, R99, R3, RZ ;  /* 0x0000000363917210 */ /* 0x000fe40007ffe0ff */
[----:B------:R-:W-:Y:S02]  /*3650*/  IADD3.X R56, PT, PT, RZ, R2, RZ, P1, !PT ;  /* 0x00000002ff387210 */ /* 0x000fe40000ffe4ff */
[----:B------:R-:W-:-:S02]  /*3660*/  LEA R54, P1, R55, UR6, 0x2 ;  /* 0x0000000637367c11 */ /* 0x000fc4000f8210ff */
[----:B------:R-:W-:Y:S02]  /*3670*/  @!P4 IADD3 R57, PT, PT, R156, R99, RZ ;  /* 0x000000639c39c210 */ /* 0x000fe40007ffe0ff */
[----:B------:R-:W-:Y:S02]  /*3680*/  LEA.HI.X R55, R55, UR7, R56, 0x2, P1 ;  /* 0x0000000737377c11 */ /* 0x000fe400088f1438 */
[----:B------:R-:W-:Y:S02]  /*3690*/  @!P4 IADD3 R57, P1, PT, R57, R0, RZ ;  /* 0x000000003939c210 */ /* 0x000fe40007f3e0ff */
[----:B------:R-:W-:Y:S02]  /*36a0*/  @P4 LOP3.LUT R149, R149, 0x100000, RZ, 0xfc, !PT ;  /* 0x0010000095954812 */ /* 0x000fe400078efcff */
[----:B------:R-:W-:Y:S02]  /*36b0*/  @!P4 IADD3.X R58, PT, PT, RZ, R2, RZ, P1, !PT ;  /* 0x00000002ff3ac210 */ /* 0x000fe40000ffe4ff */
[----:B------:R-:W-:-:S02]  /*36c0*/  @!P4 LEA R56, P1, R57, UR6, 0x2 ;  /* 0x000000063938cc11 */ /* 0x000fc4000f8210ff */
[----:B------:R-:W-:Y:S02]  /*36d0*/  LOP3.LUT R149, R149, 0xfff7ffff, RZ, 0xc0, !PT ;  /* 0xfff7ffff95957812 */ /* 0x000fe400078ec0ff */
[----:B------:R-:W-:Y:S02]  /*36e0*/  @!P4 LEA.HI.X R57, R57, UR7, R58, 0x2, P1 ;  /* 0x000000073939cc11 */ /* 0x000fe400088f143a */
[----:B------:R-:W-:Y:S02]  /*36f0*/  ISETP.GE.U32.OR P4, PT, R97, UR4, P0 ;  /* 0x0000000461007c0c */ /* 0x000fe40008786470 */
[-C--:B------:R-:W-:Y:S02]  /*3700*/  IADD3 R101, PT, PT, R110, R145.reuse, RZ ;  /* 0x000000916e657210 */ /* 0x080fe40007ffe0ff */
[-C--:B------:R-:W-:Y:S02]  /*3710*/  IADD3 R103, PT, PT, R150, R145.reuse, RZ ;  /* 0x0000009196677210 */ /* 0x080fe40007ffe0ff */
[----:B------:R-:W-:-:S07]  /*3720*/  IADD3 R105, PT, PT, R146, R145, RZ ;  /* 0x0000009192697210 */ /* 0x000fce0007ffe0ff */
        /* <DEDUP_REMOVED lines=8> */
[----:B------:R-:W-:Y:S02]  /*37b0*/  ISETP.NE.AND P4, PT, R61, RZ, PT ;  /* 0x000000ff3d00720c */ /* 0x000fe40003f85270 */
[----:B------:R-:W-:Y:S02]  /*37c0*/  @!P6 IADD3 R61, PT, PT, R110, R99, RZ ;  /* 0x000000636e3de210 */ /* 0x000fe40007ffe0ff */
[----:B------:R-:W-:Y:S02]  /*37d0*/  ISETP.GE.U32.OR P4, PT, R97, UR4, P4 ;  /* 0x0000000461007c0c */ /* 0x000fe4000a786470 */
[----:B------:R-:W-:-:S02]  /*37e0*/  @!P6 IADD3 R61, P1, PT, R61, R0, RZ ;  /* 0x000000003d3de210 */ /* 0x000fc40007f3e0ff */
[----:B------:R-:W-:Y:S02]  /*37f0*/  LOP3.LUT R149, R149, 0xfffdffff, RZ, 0xc0, !PT ;  /* 0xfffdffff95957812 */ /* 0x000fe400078ec0ff */
[----:B------:R-:W-:Y:S02]  /*3800*/  @!P6 IADD3.X R62, PT, PT, RZ, R2, RZ, P1, !PT ;  /* 0x00000002ff3ee210 */ /* 0x000fe40000ffe4ff */
[----:B------:R-:W-:-:S04]  /*3810*/  @!P6 LEA R60, P1, R61, UR6, 0x2 ;  /* 0x000000063d3cec11 */ /* 0x000fc8000f8210ff */
[----:B------:R-:W-:Y:S02]  /*3820*/  @!P6 LEA.HI.X R61, R61, UR7, R62, 0x2, P1 ;  /* 0x000000073d3dec11 */ /* 0x000fe400088f143e */
[----:B------:R-:W-:Y:S02]  /*3830*/  ISETP.NE.AND P6, PT, R63, RZ, PT ;  /* 0x000000ff3f00720c */ /* 0x000fe40003fc5270 */
[----:B------:R-:W-:Y:S02]  /*3840*/  @!P4 IADD3 R65, PT, PT, R150, R99, RZ ;  /* 0x000000639641c210 */ /* 0x000fe40007ffe0ff */
        /* <DEDUP_REMOVED lines=9> */
[----:B------:R-:W-:-:S04]  /*38e0*/  @!P4 IADD3 R65, P1, PT, R65, R0, RZ ;  /* 0x000000004141c210 */ /* 0x000fc80007f3e0ff */
[----:B------:R-:W-:Y:S02]  /*38f0*/  @!P4 IADD3.X R66, PT, PT, RZ, R2, RZ, P1, !PT ;  /* 0x00000002ff42c210 */ /* 0x000fe40000ffe4ff */
[----:B------:R-:W-:-:S04]  /*3900*/  @!P4 LEA R64, P1, R65, UR6, 0x2 ;  /* 0x000000064140cc11 */ /* 0x000fc8000f8210ff */
[----:B------:R-:W-:Y:S02]  /*3910*/  @!P4 LEA.HI.X R65, R65, UR7, R66, 0x2, P1 ;  /* 0x000000074141cc11 */ /* 0x000fe400088f1442 */
[----:B------:R-:W-:-:S04]  /*3920*/  ISETP.GE.U32.OR P1, PT, R97, UR4, P2 ;  /* 0x0000000461007c0c */ /* 0x000fc80009726470 */
[----:B------:R-:W-:-:S09]  /*3930*/  P2R R151, PR, RZ, 0x2 ;  /* 0x00000002ff977803 */ /* 0x000fd20000000000 */
[----:B------:R-:W-:-:S04]  /*3940*/  @!P1 IADD3 R67, PT, PT, R148, R99, RZ ;  /* 0x0000006394439210 */ /* 0x000fc80007ffe0ff */
[----:B------:R-:W-:-:S04]  /*3950*/  @!P1 IADD3 R67, P2, PT, R67, R0, RZ ;  /* 0x0000000043439210 */ /* 0x000fc80007f5e0ff */
[----:B------:R-:W-:Y:S02]  /*3960*/  @!P1 IADD3.X R94, PT, PT, RZ, R2, RZ, P2, !PT ;  /* 0x00000002ff5e9210 */ /* 0x000fe400017fe4ff */
[----:B------:R-:W-:-:S04]  /*3970*/  @!P1 LEA R66, P2, R67, UR6, 0x2 ;  /* 0x0000000643429c11 */ /* 0x000fc8000f8410ff */
[----:B------:R-:W-:Y:S02]  /*3980*/  @!P1 LEA.HI.X R67, R67, UR7, R94, 0x2, P2 ;  /* 0x0000000743439c11 */ /* 0x000fe400090f145e */
[----:B------:R-:W-:Y:S02]  /*3990*/  ISETP.GE.U32.OR P2, PT, R97, UR4, P3 ;  /* 0x0000000461007c0c */ /* 0x000fe40009f46470 */
[----:B------:R-:W-:Y:S02]  /*39a0*/  ISETP.GE.U32.AND P1, PT, R144, R3, PT ;  /* 0x000000039000720c */ /* 0x000fe40003f26070 */
[----:B------:R-:W-:-:S09]  /*39b0*/  P2R R153, PR, RZ, 0x4 ;  /* 0x00000004ff997803 */ /* 0x000fd20000000000 */
[----:B------:R-:W-:-:S04]  /*39c0*/  @!P2 IADD3 R95, PT, PT, R146, R99, RZ ;  /* 0x00000063925fa210 */ /* 0x000fc80007ffe0ff */
[----:B------:R-:W-:-:S04]  /*39d0*/  @!P2 IADD3 R95, P3, PT, R95, R0, RZ ;  /* 0x000000005f5fa210 */ /* 0x000fc80007f7e0ff */
[----:B------:R-:W-:Y:S02]  /*39e0*/  @!P2 IADD3.X R96, PT, PT, RZ, R2, RZ, P3, !PT ;  /* 0x00000002ff60a210 */ /* 0x000fe40001ffe4ff */
[----:B------:R-:W-:-:S04]  /*39f0*/  @!P2 LEA R94, P3, R95, UR6, 0x2 ;  /* 0x000000065f5eac11 */ /* 0x000fc8000f8610ff */
[----:B------:R-:W-:Y:S02]  /*3a00*/  @!P2 LEA.HI.X R95, R95, UR7, R96, 0x2, P3 ;  /* 0x000000075f5fac11 */ /* 0x000fe400098f1460 */
[----:B------:R-:W-:Y:S02]  /*3a10*/  ISETP.GE.U32.OR P3, PT, R97, UR4, P1 ;  /* 0x0000000461007c0c */ /* 0x000fe40008f66470 */
[----:B------:R-:W-:Y:S02]  /*3a20*/  LOP3.LUT P2, RZ, R149, 0x2000000, RZ, 0xc0, !PT ;  /* 0x0200000095ff7812 */ /* 0x000fe4000784c0ff */
[----:B------:R-:W-:-:S09]  /*3a30*/  P2R R155, PR, RZ, 0x8 ;  /* 0x00000008ff9b7803 */ /* 0x000fd20000000000 */
[----:B------:R-:W-:Y:S02]  /*3a40*/  @!P3 IADD3 R97, PT, PT, R144, R99, RZ ;  /* 0x000000639061b210 */ /* 0x000fe40007ffe0ff */
[----:B------:R-:W-:Y:S02]  /*3a50*/  IADD3 R99, PT, PT, R156, R145, RZ ;  /* 0x000000919c637210 */ /* 0x000fe40007ffe0ff */
[----:B------:R-:W-:Y:S02]  /*3a60*/  @!P3 IADD3 R97, P4, PT, R97, R0, RZ ;  /* 0x000000006161b210 */ /* 0x000fe40007f9e0ff */
[----:B------:R-:W-:Y:S02]  /*3a70*/  IADD3 R145, PT, PT, R145, R3, RZ ;  /* 0x0000000391917210 */ /* 0x000fe40007ffe0ff */
[----:B------:R-:W-:Y:S02]  /*3a80*/  @!P3 IADD3.X R98, PT, PT, RZ, R2, RZ, P4, !PT ;  /* 0x00000002ff62b210 */ /* 0x000fe400027fe4ff */
[----:B------:R-:W-:-:S04]  /*3a90*/  @!P3 LEA R96, P4, R97, UR6, 0x2 ;  /* 0x000000066160bc11 */ /* 0x000fc8000f8810ff */
[----:B------:R-:W-:Y:S02]  /*3aa0*/  @!P3 LEA.HI.X R97, R97, UR7, R98, 0x2, P4 ;  /* 0x000000076161bc11 */ /* 0x000fe4000a0f1462 */
[----:B------:R-:W-:Y:S02]  /*3ab0*/  IADD3 R99, P4, PT, R99, R0, RZ ;  /* 0x0000000063637210 */ /* 0x000fe40007f9e0ff */
[----:B------:R-:W-:Y:S02]  /*3ac0*/  LOP3.LUT P3, RZ, R149, 0x8000000, RZ, 0xc0, !PT ;  /* 0x0800000095ff7812 */ /* 0x000fe4000786c0ff */
[----:B------:R-:W-:Y:S02]  /*3ad0*/  IADD3.X R100, PT, PT, RZ, R2, RZ, P4, !PT ;  /* 0x00000002ff647210 */ /* 0x000fe400027fe4ff */
[----:B------:R-:W-:-:S04]  /*3ae0*/  LEA R98, P4, R99, UR6, 0x2 ;  /* 0x0000000663627c11 */ /* 0x000fc8000f8810ff */
[----:B------:R-:W-:Y:S02]  /*3af0*/  LEA.HI.X R99, R99, UR7, R100, 0x2, P4 ;  /* 0x0000000763637c11 */ /* 0x000fe4000a0f1464 */
[----:B------:R-:W-:-:S04]  /*3b00*/  IADD3 R101, P4, PT, R101, R0, RZ ;  /* 0x0000000065657210 */ /* 0x000fc80007f9e0ff */
        /* <DEDUP_REMOVED lines=11> */
[----:B------:R-:W-:-:S13]  /*3bc0*/  ISETP.GE.U32.OR P4, PT, R147, UR4, P5 ;  /* 0x0000000493007c0c */ /* 0x000fda000af86470 */
[----:B------:R-:W-:-:S04]  /*3bd0*/  @!P4 IADD3 R107, PT, PT, R156, R145, RZ ;  /* 0x000000919c6bc210 */ /* 0x000fc80007ffe0ff */
[----:B------:R-:W-:-:S04]  /*3be0*/  @!P4 IADD3 R107, P5, PT, R107, R0, RZ ;  /* 0x000000006b6bc210 */ /* 0x000fc80007fbe0ff */
[----:B------:R-:W-:Y:S02]  /*3bf0*/  @!P4 IADD3.X R158, PT, PT, RZ, R2, RZ, P5, !PT ;  /* 0x00000002ff9ec210 */ /* 0x000fe40002ffe4ff */
[----:B------:R-:W-:-:S04]  /*3c00*/  @!P4 LEA R106, P5, R107, UR6, 0x2 ;  /* 0x000000066b6acc11 */ /* 0x000fc8000f8a10ff */
[----:B------:R-:W-:Y:S02]  /*3c10*/  @!P4 LEA.HI.X R107, R107, UR7, R158, 0x2, P5 ;  /* 0x000000076b6bcc11 */ /* 0x000fe4000a8f149e */
[----:B------:R-:W-:Y:S02]  /*3c20*/  P2R R158, PR, RZ, 0x10 ;  /* 0x00000010ff9e7803 */ /* 0x000fe40000000000 */
[----:B------:R-:W-:Y:S02]  /*3c30*/  ISETP.GE.U32.AND P4, PT, R156, R3, PT ;  /* 0x000000039c00720c */ /* 0x000fe40003f86070 */
[----:B------:R-:W-:Y:S02]  /*3c40*/  ISETP.GE.U32.OR P5, PT, R147, UR4, P0 ;  /* 0x0000000493007c0c */ /* 0x000fe400087a6470 */
[C---:B------:R-:W-:Y:S02]  /*3c50*/  ISETP.LT.U32.AND P4, PT, R152.reuse, UR4, !P4 ;  /* 0x0000000498007c0c */ /* 0x040fe4000e781070 */
[----:B------:R-:W-:-:S02]  /*3c60*/  ISETP.GE.U32.OR P0, PT, R152, UR4, P0 ;  /* 0x0000000498007c0c */ /* 0x000fc40008706470 */
[----:B------:R-:W-:-:S07]  /*3c70*/  P2R R159, PR, RZ, 0x20 ;  /* 0x00000020ff9f7803 */ /* 0x000fce0000000000 */
[----:B------:R-:W-:Y:S02]  /*3c80*/  @!P5 IADD3 R109, PT, PT, R108, R145, RZ ;  /* 0x000000916c6dd210 */ /* 0x000fe40007ffe0ff */
[----:B0-----:R-:W2:Y:S01]  /*3c90*/  @P4 LDG.E R3, desc[UR8][R142.64] ;  /* 0x000000088e034981 */ /* 0x001ea2000c1e1900 */
[----:B------:R-:W2:Y:S01]  /*3ca0*/  @P4 LDC R156, c[0x0][0x3a0] ;  /* 0x0000e800ff9c4b82 */ /* 0x000ea20000000800 */
[----:B------:R-:W-:-:S04]  /*3cb0*/  @!P5 IADD3 R109, P6, PT, R109, R0, RZ ;  /* 0x000000006d6dd210 */ /* 0x000fc80007fde0ff */
[----:B------:R-:W-:Y:S02]  /*3cc0*/  @!P5 IADD3.X R160, PT, PT, RZ, R2, RZ, P6, !PT ;  /* 0x00000002ffa0d210 */ /* 0x000fe400037fe4ff */
[C---:B------:R-:W-:Y:S01]  /*3cd0*/  @!P5 LEA R108, P6, R109.reuse, UR6, 0x2 ;  /* 0x000000066d6cdc11 */ /* 0x040fe2000f8c10ff */
[----:B------:R-:W0:Y:S03]  /*3ce0*/  @P4 LDC R161, c[0x0][0x38c] ;  /* 0x0000e300ffa14b82 */ /* 0x000e260000000800 */
[----:B------:R-:W-:Y:S02]  /*3cf0*/  @!P5 LEA.HI.X R109, R109, UR7, R160, 0x2, P6 ;  /* 0x000000076d6ddc11 */ /* 0x000fe4000b0f14a0 */
[----:B------:R-:W-:Y:S02]  /*3d00*/  ISETP.GE.U32.OR P6, PT, R147, UR4, P2 ;  /* 0x0000000493007c0c */ /* 0x000fe400097c6470 */
[----:B------:R-:W-:-:S11]  /*3d10*/  LOP3.LUT P5, RZ, R149, 0x800000, RZ, 0xc0, !PT ;  /* 0x0080000095ff7812 */ /* 0x000fd600078ac0ff */
[----:B------:R-:W-:-:S04]  /*3d20*/  @!P6 IADD3 R111, PT, PT, R110, R145, RZ ;  /* 0x000000916e6fe210 */ /* 0x000fc80007ffe0ff */
[----:B------:R-:W-:-:S04]  /*3d30*/  @!P6 IADD3 R111, P2, PT, R111, R0, RZ ;  /* 0x000000006f6fe210 */ /* 0x000fc80007f5e0ff */
[----:B------:R-:W-:Y:S02]  /*3d40*/  @!P6 IADD3.X R160, PT, PT, RZ, R2, RZ, P2, !PT ;  /* 0x00000002ffa0e210 */ /* 0x000fe400017fe4ff */
[----:B------:R-:W-:-:S04]  /*3d50*/  @!P6 LEA R110, P2, R111, UR6, 0x2 ;  /* 0x000000066f6eec11 */ /* 0x000fc8000f8410ff */
[----:B------:R-:W-:Y:S02]  /*3d60*/  @!P6 LEA.HI.X R111, R111, UR7, R160, 0x2, P2 ;  /* 0x000000076f6fec11 */ /* 0x000fe400090f14a0 */
[----:B------:R-:W-:Y:S02]  /*3d70*/  P2R R160, PR, RZ, 0x40 ;  /* 0x00000040ffa07803 */ /* 0x000fe40000000000 */
[C---:B------:R-:W-:Y:S02]  /*3d80*/  LOP3.LUT P6, RZ, R149.reuse, 0x2000000, RZ, 0xc0, !PT ;  /* 0x0200000095ff7812 */ /* 0x040fe400078cc0ff */
[----:B------:R-:W-:Y:S01]  /*3d90*/  LOP3.LUT P2, RZ, R149, 0x4000000, RZ, 0xc0, !PT ;  /* 0x0400000095ff7812 */ /* 0x000fe2000784c0ff */
[----:B--2---:R-:W-:Y:S02]  /*3da0*/  @P4 FMUL R156, R3, R156 ;  /* 0x0000009c039c4220 */ /* 0x004fe40000400000 */
[----:B------:R-:W2:Y:S02]  /*3db0*/  @!P0 LDG.E R3, desc[UR8][R142.64+0x4] ;  /* 0x000004088e038981 */ /* 0x000ea4000c1e1900 */
[----:B0-----:R-:W-:-:S02]  /*3dc0*/  @P4 FFMA R89, R89, R161, R156 ;  /* 0x000000a159594223 */ /* 0x001fc4000000009c */
[----:B------:R-:W2:Y:S08]  /*3dd0*/  @!P0 LDC R156, c[0x0][0x3a0] ;  /* 0x0000e800ff9c8b82 */ /* 0x000eb00000000800 */
[----:B------:R-:W0:Y:S01]  /*3de0*/  @!P0 LDC R161, c[0x0][0x38c] ;  /* 0x0000e300ffa18b82 */ /* 0x000e220000000800 */
[----:B--2---:R-:W-:-:S04]  /*3df0*/  @!P0 FMUL R3, R3, R156 ;  /* 0x0000009c03038220 */ /* 0x004fc80000400000 */
[----:B0-----:R-:W-:-:S05]  /*3e00*/  @!P0 FFMA R3, R90, R161, R3 ;  /* 0x000000a15a038223 */ /* 0x001fca0000000003 */
[----:B------:R-:W-:Y:S01]  /*3e10*/  @!P0 STG.E desc[UR8][R142.64+0x4], R3 ;  /* 0x000004038e008986 */ /* 0x000fe2000c101908 */
[----:B------:R-:W-:-:S13]  /*3e20*/  ISETP.GE.U32.OR P0, PT, R152, UR4, P6 ;  /* 0x0000000498007c0c */ /* 0x000fda000b706470 */
[----:B------:R-:W2:Y:S01]  /*3e30*/  @!P0 LDG.E R90, desc[UR8][R142.64+0x8] ;  /* 0x000008088e5a8981 */ /* 0x000ea2000c1e1900 */
[----:B------:R-:W2:Y:S03]  /*3e40*/  @!P0 LDC R161, c[0x0][0x3a0] ;  /* 0x0000e800ffa18b82 */ /* 0x000ea60000000800 */
[----:B------:R0:W-:Y:S05]  /*3e50*/  @P4 STG.E desc[UR8][R142.64], R89 ;  /* 0x000000598e004986 */ /* 0x0001ea000c101908 */
[----:B0-----:R-:W0:Y:S01]  /*3e60*/  @!P0 LDC R89, c[0x0][0x38c] ;  /* 0x0000e300ff598b82 */ /* 0x001e220000000800 */
[----:B--2---:R-:W-:-:S04]  /*3e70*/  @!P0 FMUL R90, R90, R161 ;  /* 0x000000a15a5a8220 */ /* 0x004fc80000400000 */
[----:B0-----:R-:W-:-:S05]  /*3e80*/  @!P0 FFMA R115, R115, R89, R90 ;  /* 0x0000005973738223 */ /* 0x001fca000000005a */
[----:B------:R0:W-:Y:S01]  /*3e90*/  @!P0 STG.E desc[UR8][R142.64+0x8], R115 ;  /* 0x000008738e008986 */ /* 0x0001e2000c101908 */
[----:B------:R-:W-:-:S13]  /*3ea0*/  ISETP.GE.U32.OR P0, PT, R152, UR4, P3 ;  /* 0x0000000498007c0c */ /* 0x000fda0009f06470 */
[----:B------:R-:W2:Y:S01]  /*3eb0*/  @!P0 LDG.E R89, desc[UR8][R142.64+0xc] ;  /* 0x00000c088e598981 */ /* 0x000ea2000c1e1900 */
[----:B------:R-:W2:Y:S08]  /*3ec0*/  @!P0 LDC R90, c[0x0][0x3a0] ;  /* 0x0000e800ff5a8b82 */ /* 0x000eb00000000800 */
[----:B------:R-:W1:Y:S01]  /*3ed0*/  @!P0 LDC R3, c[0x0][0x38c] ;  /* 0x0000e300ff038b82 */ /* 0x000e620000000800 */
[----:B0-----:R-:W-:-:S02]  /*3ee0*/  P2R R115, PR, RZ, 0x40 ;  /* 0x00000040ff737803 */ /* 0x001fc40000000000 */
[----:B------:R-:W-:-:S13]  /*3ef0*/  ISETP.GE.U32.OR P6, PT, R152, UR4, P2 ;  /* 0x0000000498007c0c */ /* 0x000fda00097c6470 */
[----:B------:R-:W0:Y:S01]  /*3f00*/  @!P6 LDC R156, c[0x0][0x38c] ;  /* 0x0000e300ff9ceb82 */ /* 0x000e220000000800 */
[----:B--2---:R-:W-:-:S07]  /*3f10*/  @!P0 FMUL R89, R89, R90 ;  /* 0x0000005a59598220 */ /* 0x004fce0000400000 */
[----:B------:R-:W2:Y:S01]  /*3f20*/  @!P6 LDC R90, c[0x0][0x3a0] ;  /* 0x0000e800ff5aeb82 */ /* 0x000ea20000000800 */
[----:B-1----:R-:W-:Y:S02]  /*3f30*/  @!P0 FFMA R89, R114, R3, R89 ;  /* 0x0000000372598223 */ /* 0x002fe40000000059 */
[----:B------:R-:W2:Y:S01]  /*3f40*/  @!P6 LDG.E R3, desc[UR8][R142.64+0x10] ;  /* 0x000010088e03e981 */ /* 0x000ea2000c1e1900 */
[----:B------:R-:W-:Y:S02]  /*3f50*/  P2R R114, PR, RZ, 0x8 ;  /* 0x00000008ff727803 */ /* 0x000fe40000000000 */
[----:B------:R-:W-:Y:S01]  /*3f60*/  ISETP.GE.U32.OR P3, PT, R152, UR4, P5 ;  /* 0x0000000498007c0c */ /* 0x000fe2000af66470 */
[----:B------:R1:W-:-:S12]  /*3f70*/  @!P0 STG.E desc[UR8][R142.64+0xc], R89 ;  /* 0x00000c598e008986 */ /* 0x0003d8000c101908 */
[----:B-1----:R-:W1:Y:S01]  /*3f80*/  @!P3 LDC R89, c[0x0][0x38c] ;  /* 0x0000e300ff59bb82 */ /* 0x002e620000000800 */
[----:B--2---:R-:W-:Y:S02]  /*3f90*/  @!P6 FMUL R90, R3, R90 ;  /* 0x0000005a035ae220 */ /* 0x004fe40000400000 */
[----:B------:R-:W2:Y:S02]  /*3fa0*/  @!P3 LDG.E R3, desc[UR8][R142.64+0x14] ;  /* 0x000014088e03b981 */ /* 0x000ea4000c1e1900 */
[----:B0-----:R-:W-:-:S03]  /*3fb0*/  @!P6 FFMA R121, R121, R156, R90 ;  /* 0x0000009c7979e223 */ /* 0x001fc6000000005a */
[----:B------:R-:W2:Y:S01]  /*3fc0*/  @!P3 LDC R90, c[0x0][0x3a0] ;  /* 0x0000e800ff5abb82 */ /* 0x000ea20000000800 */
[----:B------:R-:W-:Y:S01]  /*3fd0*/  LOP3.LUT P4, RZ, R149, 0x400000, RZ, 0xc0, !PT ;  /* 0x0040000095ff7812 */ /* 0x000fe2000788c0ff */
[----:B--2---:R-:W-:-:S04]  /*3fe0*/  @!P3 FMUL R3, R3, R90 ;  /* 0x0000005a0303b220 */ /* 0x004fc80000400000 */
[----:B-1----:R-:W-:-:S05]  /*3ff0*/  @!P3 FFMA R3, R118, R89, R3 ;  /* 0x000000597603b223 */ /* 0x002fca0000000003 */
[----:B------:R0:W-:Y:S01]  /*4000*/  @!P3 STG.E desc[UR8][R142.64+0x14], R3 ;  /* 0x000014038e00b986 */ /* 0x0001e2000c101908 */
[----:B------:R-:W-:-:S13]  /*4010*/  ISETP.GE.U32.OR P3, PT, R152, UR4, P4 ;  /* 0x0000000498007c0c */ /* 0x000fda000a766470 */
[----:B------:R-:W2:Y:S01]  /*4020*/  @!P3 LDG.E R89, desc[UR8][R142.64+0x18] ;  /* 0x000018088e59b981 */ /* 0x000ea2000c1e1900 */
[----:B------:R-:W2:Y:S03]  /*4030*/  @!P3 LDC R90, c[0x0][0x3a0] ;  /* 0x0000e800ff5abb82 */ /* 0x000ea60000000800 */
[----:B------:R-:W-:Y:S01]  /*4040*/  @!P6 STG.E desc[UR8][R142.64+0x10], R121 ;  /* 0x000010798e00e986 */ /* 0x000fe2000c101908 */
[----:B------:R-:W-:-:S04]  /*4050*/  ISETP.GE.U32.OR P6, PT, R152, UR4, P1 ;  /* 0x0000000498007c0c */ /* 0x000fc80008fc6470 */
[----:B------:R-:W1:Y:S09]  /*4060*/  @!P3 LDC R161, c[0x0][0x38c] ;  /* 0x0000e300ffa1bb82 */ /* 0x000e720000000800 */
[----:B0-----:R-:W0:Y:S01]  /*4070*/  @!P6 LDC R3, c[0x0][0x38c] ;  /* 0x0000e300ff03eb82 */ /* 0x001e220000000800 */
[----:B--2---:R-:W-:-:S02]  /*4080*/  @!P3 FMUL R90, R89, R90 ;  /* 0x0000005a595ab220 */ /* 0x004fc40000400000 */
[----:B------:R-:W2:Y:S02]  /*4090*/  @!P6 LDG.E R89, desc[UR8][R142.64+0x1c] ;  /* 0x00001c088e59e981 */ /* 0x000ea4000c1e1900 */
[----:B-1----:R-:W-:-:S03]  /*40a0*/  @!P3 FFMA R119, R119, R161, R90 ;  /* 0x000000a17777b223 */ /* 0x002fc6000000005a */
[----:B------:R-:W2:Y:S01]  /*40b0*/  @!P6 LDC R90, c[0x0][0x3a0] ;  /* 0x0000e800ff5aeb82 */ /* 0x000ea20000000800 */
[----:B------:R-:W-:Y:S01]  /*40c0*/  LOP3.LUT P0, RZ, R149, 0x40, RZ, 0xc0, !PT ;  /* 0x0000004095ff7812 */ /* 0x000fe2000780c0ff */
[----:B------:R1:W-:Y:S01]  /*40d0*/  @!P3 STG.E desc[UR8][R142.64+0x18], R119 ;  /* 0x000018778e00b986 */ /* 0x0003e2000c101908 */
[----:B--2---:R-:W-:-:S11]  /*40e0*/  @!P6 FMUL R89, R89, R90 ;  /* 0x0000005a5959e220 */ /* 0x004fd60000400000 */
[----:B------:R-:W2:Y:S01]  /*40f0*/  @!P0 LDC R90, c[0x0][0x3a0] ;  /* 0x0000e800ff5a8b82 */ /* 0x000ea20000000800 */
[----:B0-----:R-:W-:-:S05]  /*4100*/  @!P6 FFMA R89, R120, R3, R89 ;  /* 0x000000037859e223 */ /* 0x001fca0000000059 */
[----:B------:R0:W-:Y:S02]  /*4110*/  @!P6 STG.E desc[UR8][R142.64+0x1c], R89 ;  /* 0x00001c598e00e986 */ /* 0x0001e4000c101908 */
[----:B------:R-:W3:Y:S02]  /*4120*/  @!P0 LDC R120, c[0x0][0x38c] ;  /* 0x0000e300ff788b82 */ /* 0x000ee40000000800 */
[----:B------:R-:W2:Y:S01]  /*4130*/  @!P0 LDG.E R3, desc[UR8][R140.64] ;  /* 0x000000088c038981 */ /* 0x000ea2000c1e1900 */
[----:B------:R-:W-:Y:S02]  /*4140*/  P2R R118, PR, RZ, 0x20 ;  /* 0x00000020ff767803 */ /* 0x000fe40000000000 */
[----:B------:R-:W-:-:S04]  /*4150*/  LOP3.LUT P5, RZ, R149, 0x10, RZ, 0xc0, !PT ;  /* 0x0000001095ff7812 */ /* 0x000fc800078ac0ff */
[----:B------:R-:W-:Y:S02]  /*4160*/  P2R R156, PR, RZ, 0x20 ;  /* 0x00000020ff9c7803 */ /* 0x000fe40000000000 */
[----:B------:R-:W-:-:S13]  /*4170*/  LOP3.LUT P5, RZ, R149, 0x20, RZ, 0xc0, !PT ;  /* 0x0000002095ff7812 */ /* 0x000fda00078ac0ff */
[----:B-1----:R-:W1:Y:S01]  /*4180*/  @!P5 LDC R119, c[0x0][0x38c] ;  /* 0x0000e300ff77db82 */ /* 0x002e620000000800 */
[----:B--2---:R-:W-:-:S04]  /*4190*/  @!P0 FMUL R90, R3, R90 ;  /* 0x0000005a035a8220 */ /* 0x004fc80000400000 */
[----:B---3--:R-:W-:-:S03]  /*41a0*/  @!P0 FFMA R69, R69, R120, R90 ;  /* 0x0000007845458223 */ /* 0x008fc6000000005a */
[----:B------:R-:W2:Y:S02]  /*41b0*/  @!P5 LDC R90, c[0x0][0x3a0] ;  /* 0x0000e800ff5adb82 */ /* 0x000ea40000000800 */
[----:B------:R3:W-:Y:S04]  /*41c0*/  @!P0 STG.E desc[UR8][R140.64], R69 ;  /* 0x000000458c008986 */ /* 0x0007e8000c101908 */
[----:B------:R-:W2:Y:S02]  /*41d0*/  @!P5 LDG.E R3, desc[UR8][R138.64] ;  /* 0x000000088a03d981 */ /* 0x000ea4000c1e1900 */
[----:B--2---:R-:W-:-:S04]  /*41e0*/  @!P5 FMUL R3, R3, R90 ;  /* 0x0000005a0303d220 */ /* 0x004fc80000400000 */
[----:B-1----:R-:W-:-:S05]  /*41f0*/  @!P5 FFMA R3, R68, R119, R3 ;  /* 0x000000774403d223 */ /* 0x002fca0000000003 */
[----:B------:R1:W-:Y:S01]  /*4200*/  @!P5 STG.E desc[UR8][R138.64], R3 ;  /* 0x000000038a00d986 */ /* 0x0003e2000c101908 */
[----:B------:R-:W-:-:S13]  /*4210*/  ISETP.NE.AND P5, PT, R156, RZ, PT ;  /* 0x000000ff9c00720c */ /* 0x000fda0003fa5270 */
[----:B------:R-:W2:Y:S01]  /*4220*/  @!P5 LDG.E R68, desc[UR8][R136.64] ;  /* 0x000000088844d981 */ /* 0x000ea2000c1e1900 */
[----:B0-----:R-:W2:Y:S08]  /*4230*/  @!P5 LDC R89, c[0x0][0x3a0] ;  /* 0x0000e800ff59db82 */ /* 0x001eb00000000800 */
[----:B------:R-:W0:Y:S01]  /*4240*/  @!P5 LDC R90, c[0x0][0x38c] ;  /* 0x0000e300ff5adb82 */ /* 0x000e220000000800 */
[----:B------:R-:W-:-:S02]  /*4250*/  P2R R121, PR, RZ, 0x4 ;  /* 0x00000004ff797803 */ /* 0x000fc40000000000 */
[----:B------:R-:W-:-:S13]  /*4260*/  LOP3.LUT P2, RZ, R149, 0x8, RZ, 0xc0, !PT ;  /* 0x0000000895ff7812 */ /* 0x000fda000784c0ff */
[----:B---3--:R-:W3:Y:S01]  /*4270*/  @!P2 LDC R69, c[0x0][0x3a0] ;  /* 0x0000e800ff45ab82 */ /* 0x008ee20000000800 */
[----:B--2---:R-:W-:-:S07]  /*4280*/  @!P5 FMUL R68, R68, R89 ;  /* 0x000000594444d220 */ /* 0x004fce0000400000 */
[----:B------:R-:W2:Y:S01]  /*4290*/  @!P2 LDC R89, c[0x0][0x38c] ;  /* 0x0000e300ff59ab82 */ /* 0x000ea20000000800 */
[----:B0-----:R-:W-:-:S05]  /*42a0*/  @!P5 FFMA R71, R71, R90, R68 ;  /* 0x0000005a4747d223 */ /* 0x001fca0000000044 */
[----:B------:R-:W-:Y:S04]  /*42b0*/  @!P5 STG.E desc[UR8][R136.64], R71 ;  /* 0x000000478800d986 */ /* 0x000fe8000c101908 */
[----:B------:R-:W3:Y:S01]  /*42c0*/  @!P2 LDG.E R68, desc[UR8][R134.64] ;  /* 0x000000088644a981 */ /* 0x000ee2000c1e1900 */
[----:B------:R-:W-:Y:S01]  /*42d0*/  LOP3.LUT P3, RZ, R149, 0x4, RZ, 0xc0, !PT ;  /* 0x0000000495ff7812 */ /* 0x000fe2000786c0ff */
[----:B---3--:R-:W-:-:S12]  /*42e0*/  @!P2 FMUL R69, R68, R69 ;  /* 0x000000454445a220 */ /* 0x008fd80000400000 */
[----:B------:R-:W0:Y:S01]  /*42f0*/  @!P3 LDC R68, c[0x0][0x3a0] ;  /* 0x0000e800ff44bb82 */ /* 0x000e220000000800 */
[----:B--2---:R-:W-:-:S05]  /*4300*/  @!P2 FFMA R69, R70, R89, R69 ;  /* 0x000000594645a223 */ /* 0x004fca0000000045 */
[----:B------:R2:W-:Y:S02]  /*4310*/  @!P2 STG.E desc[UR8][R134.64], R69 ;  /* 0x000000458600a986 */ /* 0x0005e4000c101908 */
[----:B------:R-:W3:Y:S02]  /*4320*/  @!P3 LDC R70, c[0x0][0x38c] ;  /* 0x0000e300ff46bb82 */ /* 0x000ee40000000800 */
[----:B-1----:R-:W0:Y:S01]  /*4330*/  @!P3 LDG.E R3, desc[UR8][R132.64] ;  /* 0x000000088403b981 */ /* 0x002e22000c1e1900 */
[----:B------:R-:W-:Y:S01]  /*4340*/  LOP3.LUT P6, RZ, R149, 0x2, RZ, 0xc0, !PT ;  /* 0x0000000295ff7812 */ /* 0x000fe200078cc0ff */
[----:B0-----:R-:W-:-:S04]  /*4350*/  @!P3 FMUL R68, R3, R68 ;  /* 0x000000440344b220 */ /* 0x001fc80000400000 */
[----:B---3--:R-:W-:-:S08]  /*4360*/  @!P3 FFMA R93, R93, R70, R68 ;  /* 0x000000465d5db223 */ /* 0x008fd00000000044 */
[----:B------:R-:W0:Y:S01]  /*4370*/  @!P6 LDC R68, c[0x0][0x3a0] ;  /* 0x0000e800ff44eb82 */ /* 0x000e220000000800 */
[----:B------:R-:W-:Y:S04]  /*4380*/  @!P3 STG.E desc[UR8][R132.64], R93 ;  /* 0x0000005d8400b986 */ /* 0x000fe8000c101908 */
[----:B------:R-:W0:Y:S03]  /*4390*/  @!P6 LDG.E R3, desc[UR8][R130.64] ;  /* 0x000000088203e981 */ /* 0x000e26000c1e1900 */
[----:B------:R-:W1:Y:S01]  /*43a0*/  @!P6 LDC R70, c[0x0][0x38c] ;  /* 0x0000e300ff46eb82 */ /* 0x000e620000000800 */
[----:B------:R-:W-:-:S13]  /*43b0*/  LOP3.LUT P0, RZ, R149, 0x1, RZ, 0xc0, !PT ;  /* 0x0000000195ff7812 */ /* 0x000fda000780c0ff */
[----:B--2---:R-:W2:Y:S01]  /*43c0*/  @!P0 LDC R69, c[0x0][0x3a0] ;  /* 0x0000e800ff458b82 */ /* 0x004ea20000000800 */
[----:B0-----:R-:W-:-:S04]  /*43d0*/  @!P6 FMUL R3, R3, R68 ;  /* 0x000000440303e220 */ /* 0x001fc80000400000 */
[----:B-1----:R-:W-:-:S03]  /*43e0*/  @!P6 FFMA R3, R88, R70, R3 ;  /* 0x000000465803e223 */ /* 0x002fc60000000003 */
[----:B------:R-:W0:Y:S02]  /*43f0*/  @!P0 LDC R70, c[0x0][0x38c] ;  /* 0x0000e300ff468b82 */ /* 0x000e240000000800 */
[----:B------:R1:W-:Y:S04]  /*4400*/  @!P6 STG.E desc[UR8][R130.64], R3 ;  /* 0x000000038200e986 */ /* 0x0003e8000c101908 */
[----:B------:R-:W2:Y:S02]  /*4410*/  @!P0 LDG.E R68, desc[UR8][R128.64] ;  /* 0x0000000880448981 */ /* 0x000ea4000c1e1900 */
[----:B--2---:R-:W-:-:S04]  /*4420*/  @!P0 FMUL R68, R68, R69 ;  /* 0x0000004544448220 */ /* 0x004fc80000400000 */
[----:B0-----:R-:W-:-:S05]  /*4430*/  @!P0 FFMA R113, R113, R70, R68 ;  /* 0x0000004671718223 */ /* 0x001fca0000000044 */
[----:B------:R-:W-:Y:S01]  /*4440*/  @!P0 STG.E desc[UR8][R128.64], R113 ;  /* 0x0000007180008986 */ /* 0x000fe2000c101908 */
[----:B------:R-:W-:-:S13]  /*4450*/  ISETP.NE.AND P0, PT, R157, RZ, PT ;  /* 0x000000ff9d00720c */ /* 0x000fda0003f05270 */
[----:B------:R-:W2:Y:S01]  /*4460*/  @!P0 LDG.E R68, desc[UR8][R126.64] ;  /* 0x000000087e448981 */ /* 0x000ea2000c1e1900 */
[----:B------:R-:W2:Y:S08]  /*4470*/  @!P0 LDC R69, c[0x0][0x3a0] ;  /* 0x0000e800ff458b82 */ /* 0x000eb00000000800 */
[----:B------:R-:W0:Y:S01]  /*4480*/  @!P0 LDC R70, c[0x0][0x38c] ;  /* 0x0000e300ff468b82 */ /* 0x000e220000000800 */
[----:B-1----:R-:W-:Y:S01]  /*4490*/  IADD3 R3, PT, PT, R152, 0x2, RZ ;  /* 0x0000000298037810 */ /* 0x002fe20007ffe0ff */
[----:B--2---:R-:W-:-:S04]  /*44a0*/  @!P0 FMUL R69, R68, R69 ;  /* 0x0000004544458220 */ /* 0x004fc80000400000 */
[----:B0-----:R-:W-:-:S05]  /*44b0*/  @!P0 FFMA R69, R112, R70, R69 ;  /* 0x0000004670458223 */ /* 0x001fca0000000045 */
[----:B------:R0:W-:Y:S01]  /*44c0*/  @!P0 STG.E desc[UR8][R126.64], R69 ;  /* 0x000000457e008986 */ /* 0x0001e2000c101908 */
[----:B------:R-:W-:-:S04]  /*44d0*/  LOP3.LUT P0, RZ, R149, 0x10000000, RZ, 0xc0, !PT ;  /* 0x1000000095ff7812 */ /* 0x000fc8000780c0ff */
[----:B------:R-:W-:-:S13]  /*44e0*/  ISETP.GE.U32.OR P0, PT, R3, UR4, P0 ;  /* 0x0000000403007c0c */ /* 0x000fda0008706470 */
[----:B------:R-:W2:Y:S01]  /*44f0*/  @!P0 LDG.E R68, desc[UR8][R124.64] ;  /* 0x000000087c448981 */ /* 0x000ea2000c1e1900 */
[----:B------:R-:W2:Y:S08]  /*4500*/  @!P0 LDC R71, c[0x0][0x3a0] ;  /* 0x0000e800ff478b82 */ /* 0x000eb00000000800 */
[----:B------:R-:W1:Y:S01]  /*4510*/  @!P0 LDC R70, c[0x0][0x38c] ;  /* 0x0000e300ff468b82 */ /* 0x000e620000000800 */
[----:B--2---:R-:W-:-:S04]  /*4520*/  @!P0 FMUL R68, R68, R71 ;  /* 0x0000004744448220 */ /* 0x004fc80000400000 */
[----:B-1----:R-:W-:-:S05]  /*4530*/  @!P0 FFMA R25, R25, R70, R68 ;  /* 0x0000004619198223 */ /* 0x002fca0000000044 */
[----:B------:R1:W-:Y:S01]  /*4540*/  @!P0 STG.E desc[UR8][R124.64], R25 ;  /* 0x000000197c008986 */ /* 0x0003e2000c101908 */
[----:B------:R-:W-:-:S04]  /*4550*/  LOP3.LUT P0, RZ, R149, 0x1000000, RZ, 0xc0, !PT ;  /* 0x0100000095ff7812 */ /* 0x000fc8000780c0ff */
[----:B------:R-:W-:-:S13]  /*4560*/  ISETP.GE.U32.OR P0, PT, R3, UR4, P0 ;  /* 0x0000000403007c0c */ /* 0x000fda0008706470 */
[----:B------:R-:W2:Y:S01]  /*4570*/  @!P0 LDG.E R68, desc[UR8][R124.64+0x4] ;  /* 0x000004087c448981 */ /* 0x000ea2000c1e1900 */
[----:B0-----:R-:W2:Y:S08]  /*4580*/  @!P0 LDC R69, c[0x0][0x3a0] ;  /* 0x0000e800ff458b82 */ /* 0x001eb00000000800 */
[----:B------:R-:W0:Y:S01]  /*4590*/  @!P0 LDC R70, c[0x0][0x38c] ;  /* 0x0000e300ff468b82 */ /* 0x000e220000000800 */
[----:B------:R-:W-:Y:S01]  /*45a0*/  ISETP.NE.AND P6, PT, R115, RZ, PT ;  /* 0x000000ff7300720c */ /* 0x000fe20003fc5270 */
[----:B--2---:R-:W-:-:S04]  /*45b0*/  @!P0 FMUL R69, R68, R69 ;  /* 0x0000004544458220 */ /* 0x004fc80000400000 */
[----:B0-----:R-:W-:-:S05]  /*45c0*/  @!P0 FFMA R69, R24, R70, R69 ;  /* 0x0000004618458223 */ /* 0x001fca0000000045 */
[----:B------:R0:W-:Y:S01]  /*45d0*/  @!P0 STG.E desc[UR8][R124.64+0x4], R69 ;  /* 0x000004457c008986 */ /* 0x0001e2000c101908 */
[----:B------:R-:W-:-:S13]  /*45e0*/  ISETP.GE.U32.OR P0, PT, R3, UR4, P6 ;  /* 0x0000000403007c0c */ /* 0x000fda000b706470 */
[----:B------:R-:W2:Y:S01]  /*45f0*/  @!P0 LDG.E R24, desc[UR8][R122.64] ;  /* 0x000000087a188981 */ /* 0x000ea2000c1e1900 */
[----:B------:R-:W2:Y:S08]  /*4600*/  @!P0 LDC R71, c[0x0][0x3a0] ;  /* 0x0000e800ff478b82 */ /* 0x000eb00000000800 */
[----:B-1----:R-:W1:Y:S01]  /*4610*/  @!P0 LDC R25, c[0x0][0x38c] ;  /* 0x0000e300ff198b82 */ /* 0x002e620000000800 */
[----:B------:R-:W-:Y:S01]  /*4620*/  ISETP.NE.AND P3, PT, R114, RZ, PT ;  /* 0x000000ff7200720c */ /* 0x000fe20003f65270 */
[----:B--2---:R-:W-:-:S04]  /*4630*/  @!P0 FMUL R24, R24, R71 ;  /* 0x0000004718188220 */ /* 0x004fc80000400000 */
[----:B-1----:R-:W-:-:S05]  /*4640*/  @!P0 FFMA R27, R27, R25, R24 ;  /* 0x000000191b1b8223 */ /* 0x002fca0000000018 */
[----:B------:R1:W-:Y:S01]  /*4650*/  @!P0 STG.E desc[UR8][R122.64], R27 ;  /* 0x0000001b7a008986 */ /* 0x0003e2000c101908 */
[----:B------:R-:W-:-:S13]  /*4660*/  ISETP.GE.U32.OR P0, PT, R3, UR4, P3 ;  /* 0x0000000403007c0c */ /* 0x000fda0009f06470 */
[----:B------:R-:W2:Y:S01]  /*4670*/  @!P0 LDG.E R24, desc[UR8][R122.64+0x4] ;  /* 0x000004087a188981 */ /* 0x000ea2000c1e1900 */
[----:B------:R-:W2:Y:S08]  /*4680*/  @!P0 LDC R25, c[0x0][0x3a0] ;  /* 0x0000e800ff198b82 */ /* 0x000eb00000000800 */
[----:B0-----:R-:W0:Y:S01]  /*4690*/  @!P0 LDC R69, c[0x0][0x38c] ;  /* 0x0000e300ff458b82 */ /* 0x001e220000000800 */
[----:B------:R-:W-:Y:S01]  /*46a0*/  ISETP.NE.AND P2, PT, R121, RZ, PT ;  /* 0x000000ff7900720c */ /* 0x000fe20003f45270 */
[----:B--2---:R-:W-:-:S04]  /*46b0*/  @!P0 FMUL R25, R24, R25 ;  /* 0x0000001918198220 */ /* 0x004fc80000400000 */
[----:B0-----:R-:W-:-:S05]  /*46c0*/  @!P0 FFMA R25, R26, R69, R25 ;  /* 0x000000451a198223 */ /* 0x001fca0000000019 */
[----:B------:R0:W-:Y:S01]  /*46d0*/  @!P0 STG.E desc[UR8][R122.64+0x4], R25 ;  /* 0x000004197a008986 */ /* 0x0001e2000c101908 */
[----:B------:R-:W-:-:S13]  /*46e0*/  ISETP.GE.U32.OR P0, PT, R3, UR4, P2 ;  /* 0x0000000403007c0c */ /* 0x000fda0009706470 */
[----:B------:R-:W2:Y:S01]  /*46f0*/  @!P0 LDG.E R24, desc[UR8][R32.64] ;  /* 0x0000000820188981 */ /* 0x000ea2000c1e1900 */
[----:B------:R-:W2:Y:S08]  /*4700*/  @!P0 LDC R69, c[0x0][0x3a0] ;  /* 0x0000e800ff458b82 */ /* 0x000eb00000000800 */
[----:B------:R-:W3:Y:S01]  /*4710*/  @!P0 LDC R26, c[0x0][0x38c] ;  /* 0x0000e300ff1a8b82 */ /* 0x000ee20000000800 */
[----:B------:R-:W-:Y:S01]  /*4720*/  ISETP.NE.AND P5, PT, R118, RZ, PT ;  /* 0x000000ff7600720c */ /* 0x000fe20003fa5270 */
[----:B--2---:R-:W-:-:S04]  /*4730*/  @!P0 FMUL R24, R24, R69 ;  /* 0x0000004518188220 */ /* 0x004fc80000400000 */
[----:B---3--:R-:W-:-:S05]  /*4740*/  @!P0 FFMA R81, R81, R26, R24 ;  /* 0x0000001a51518223 */ /* 0x008fca0000000018 */
[----:B------:R-:W-:Y:S01]  /*4750*/  @!P0 STG.E desc[UR8][R32.64], R81 ;  /* 0x0000005120008986 */ /* 0x000fe2000c101908 */
[----:B------:R-:W-:-:S13]  /*4760*/  ISETP.GE.U32.OR P0, PT, R3, UR4, P5 ;  /* 0x0000000403007c0c */ /* 0x000fda000af06470 */
[----:B------:R-:W0:Y:S01]  /*4770*/  @!P0 LDG.E R24, desc[UR8][R32.64+0x4] ;  /* 0x0000040820188981 */ /* 0x000e22000c1e1900 */
[----:B-1----:R-:W0:Y:S08]  /*4780*/  @!P0 LDC R27, c[0x0][0x3a0] ;  /* 0x0000e800ff1b8b82 */ /* 0x002e300000000800 */
[----:B------:R-:W1:Y:S01]  /*4790*/  @!P0 LDC R26, c[0x0][0x38c] ;  /* 0x0000e300ff1a8b82 */ /* 0x000e620000000800 */
[----:B0-----:R-:W-:-:S04]  /*47a0*/  @!P0 FMUL R25, R24, R27 ;  /* 0x0000001b18198220 */ /* 0x001fc80000400000 */
[----:B-1----:R-:W-:-:S05]  /*47b0*/  @!P0 FFMA R25, R78, R26, R25 ;  /* 0x0000001a4e198223 */ /* 0x002fca0000000019 */
[----:B------:R0:W-:Y:S01]  /*47c0*/  @!P0 STG.E desc[UR8][R32.64+0x4], R25 ;  /* 0x0000041920008986 */ /* 0x0001e2000c101908 */
[----:B------:R-:W-:-:S13]  /*47d0*/  ISETP.GE.U32.OR P0, PT, R3, UR4, P4 ;  /* 0x0000000403007c0c */ /* 0x000fda000a706470 */
[----:B------:R-:W2:Y:S01]  /*47e0*/  @!P0 LDG.E R24, desc[UR8][R34.64] ;  /* 0x0000000822188981 */ /* 0x000ea2000c1e1900 */
[----:B------:R-:W2:Y:S08]  /*47f0*/  @!P0 LDC R27, c[0x0][0x3a0] ;  /* 0x0000e800ff1b8b82 */ /* 0x000eb00000000800 */
[----:B------:R-:W1:Y:S01]  /*4800*/  @!P0 LDC R26, c[0x0][0x38c] ;  /* 0x0000e300ff1a8b82 */ /* 0x000e620000000800 */
[----:B--2---:R-:W-:-:S04]  /*4810*/  @!P0 FMUL R24, R24, R27 ;  /* 0x0000001b18188220 */ /* 0x004fc80000400000 */
[----:B-1----:R-:W-:-:S05]  /*4820*/  @!P0 FFMA R83, R83, R26, R24 ;  /* 0x0000001a53538223 */ /* 0x002fca0000000018 */
[----:B------:R-:W-:Y:S01]  /*4830*/  @!P0 STG.E desc[UR8][R34.64], R83 ;  /* 0x0000005322008986 */ /* 0x000fe2000c101908 */
[----:B------:R-:W-:-:S13]  /*4840*/  ISETP.GE.U32.OR P0, PT, R3, UR4, P1 ;  /* 0x0000000403007c0c */ /* 0x000fda0008f06470 */
[----:B------:R-:W2:Y:S01]  /*4850*/  @!P0 LDG.E R3, desc[UR8][R34.64+0x4] ;  /* 0x0000040822038981 */ /* 0x000ea2000c1e1900 */
[----:B------:R-:W2:Y:S08]  /*4860*/  @!P0 LDC R24, c[0x0][0x3a0] ;  /* 0x0000e800ff188b82 */ /* 0x000eb00000000800 */
[----:B0-----:R-:W0:Y:S01]  /*4870*/  @!P0 LDC R25, c[0x0][0x38c] ;  /* 0x0000e300ff198b82 */ /* 0x001e220000000800 */
[----:B------:R-:W-:-:S02]  /*4880*/  P2R R70, PR, RZ, 0x8 ;  /* 0x00000008ff467803 */ /* 0x000fc40000000000 */
[----:B------:R-:W-:-:S13]  /*4890*/  LOP3.LUT P3, RZ, R149, 0x4000, RZ, 0xc0, !PT ;  /* 0x0000400095ff7812 */ /* 0x000fda000786c0ff */
[----:B------:R-:W1:Y:S01]  /*48a0*/  @!P3 LDC R26, c[0x0][0x38c] ;  /* 0x0000e300ff1abb82 */ /* 0x000e620000000800 */
[----:B--2---:R-:W-:-:S04]  /*48b0*/  @!P0 FMUL R3, R3, R24 ;  /* 0x0000001803038220 */ /* 0x004fc80000400000 */
[----:B0-----:R-:W-:-:S03]  /*48c0*/  @!P0 FFMA R3, R86, R25, R3 ;  /* 0x0000001956038223 */ /* 0x001fc60000000003 */
[----:B------:R-:W0:Y:S02]  /*48d0*/  @!P3 LDC R25, c[0x0][0x3a0] ;  /* 0x0000e800ff19bb82 */ /* 0x000e240000000800 */
[----:B------:R2:W-:Y:S04]  /*48e0*/  @!P0 STG.E desc[UR8][R34.64+0x4], R3 ;  /* 0x0000040322008986 */ /* 0x0005e8000c101908 */
[----:B------:R-:W0:Y:S01]  /*48f0*/  @!P3 LDG.E R24, desc[UR8][R36.64] ;  /* 0x000000082418b981 */ /* 0x000e22000c1e1900 */
[----:B------:R-:W-:Y:S02]  /*4900*/  P2R R68, PR, RZ, 0x40 ;  /* 0x00000040ff447803 */ /* 0x000fe40000000000 */
[----:B------:R-:W-:Y:S01]  /*4910*/  LOP3.LUT P6, RZ, R149, 0x2000, RZ, 0xc0, !PT ;  /* 0x0000200095ff7812 */ /* 0x000fe200078cc0ff */
[----:B0-----:R-:W-:-:S12]  /*4920*/  @!P3 FMUL R24, R24, R25 ;  /* 0x000000191818b220 */ /* 0x001fd80000400000 */
[----:B------:R-:W0:Y:S01]  /*4930*/  @!P6 LDC R25, c[0x0][0x3a0] ;  /* 0x0000e800ff19eb82 */ /* 0x000e220000000800 */
[----:B-1----:R-:W-:-:S05]  /*4940*/  @!P3 FFMA R13, R13, R26, R24 ;  /* 0x0000001a0d0db223 */ /* 0x002fca0000000018 */
[----:B------:R1:W-:Y:S02]  /*4950*/  @!P3 STG.E desc[UR8][R36.64], R13 ;  /* 0x0000000d2400b986 */ /* 0x0003e4000c101908 */
[----:B------:R-:W3:Y:S02]  /*4960*/  @!P6 LDC R26, c[0x0][0x38c] ;  /* 0x0000e300ff1aeb82 */ /* 0x000ee40000000800 */
[----:B------:R-:W0:Y:S01]  /*4970*/  @!P6 LDG.E R24, desc[UR8][R38.64] ;  /* 0x000000082618e981 */ /* 0x000e22000c1e1900 */
[----:B------:R-:W-:Y:S02]  /*4980*/  LOP3.LUT P0, RZ, R149, 0x1000, RZ, 0xc0, !PT ;  /* 0x0000100095ff7812 */ /* 0x000fe4000780c0ff */
[----:B------:R-:W-:Y:S01]  /*4990*/  P2R R71, PR, RZ, 0x4 ;  /* 0x00000004ff477803 */ /* 0x000fe20000000000 */
[----:B0-----:R-:W-:-:S10]  /*49a0*/  @!P6 FMUL R25, R24, R25 ;  /* 0x000000191819e220 */ /* 0x001fd40000400000 */
[----:B------:R-:W0:Y:S01]  /*49b0*/  @!P0 LDC R24, c[0x0][0x38c] ;  /* 0x0000e300ff188b82 */ /* 0x000e220000000800 */
[----:B---3--:R-:W-:-:S05]  /*49c0*/  @!P6 FFMA R25, R10, R26, R25 ;  /* 0x0000001a0a19e223 */ /* 0x008fca0000000019 */
[----:B------:R-:W-:Y:S02]  /*49d0*/  @!P6 STG.E desc[UR8][R38.64], R25 ;  /* 0x000000192600e986 */ /* 0x000fe4000c101908 */
[----:B------:R-:W3:Y:S02]  /*49e0*/  @!P0 LDC R10, c[0x0][0x3a0] ;  /* 0x0000e800ff0a8b82 */ /* 0x000ee40000000800 */
[----:B--2---:R-:W3:Y:S01]  /*49f0*/  @!P0 LDG.E R3, desc[UR8][R40.64] ;  /* 0x0000000828038981 */ /* 0x004ee2000c1e1900 */
[----:B------:R-:W-:-:S04]  /*4a00*/  LOP3.LUT P2, RZ, R149, 0x200, RZ, 0xc0, !PT ;  /* 0x0000020095ff7812 */ /* 0x000fc8000784c0ff */
[----:B------:R-:W-:Y:S02]  /*4a10*/  P2R R88, PR, RZ, 0x4 ;  /* 0x00000004ff587803 */ /* 0x000fe40000000000 */
[----:B------:R-:W-:-:S04]  /*4a20*/  LOP3.LUT P2, RZ, R149, 0x400, RZ, 0xc0, !PT ;  /* 0x0000040095ff7812 */ /* 0x000fc8000784c0ff */
[----:B------:R-:W-:Y:S02]  /*4a30*/  P2R R89, PR, RZ, 0x4 ;  /* 0x00000004ff597803 */ /* 0x000fe40000000000 */
[----:B------:R-:W-:-:S13]  /*4a40*/  LOP3.LUT P2, RZ, R149, 0x800, RZ, 0xc0, !PT ;  /* 0x0000080095ff7812 */ /* 0x000fda000784c0ff */
[----:B-1----:R-:W1:Y:S01]  /*4a50*/  @!P2 LDC R13, c[0x0][0x38c] ;  /* 0x0000e300ff0dab82 */ /* 0x002e620000000800 */
[----:B---3--:R-:W-:-:S04]  /*4a60*/  @!P0 FMUL R10, R3, R10 ;  /* 0x0000000a030a8220 */ /* 0x008fc80000400000 */
[----:B0-----:R-:W-:-:S03]  /*4a70*/  @!P0 FFMA R23, R23, R24, R10 ;  /* 0x0000001817178223 */ /* 0x001fc6000000000a */
[----:B------:R-:W0:Y:S02]  /*4a80*/  @!P2 LDC R10, c[0x0][0x3a0] ;  /* 0x0000e800ff0aab82 */ /* 0x000e240000000800 */
[----:B------:R-:W-:Y:S04]  /*4a90*/  @!P0 STG.E desc[UR8][R40.64], R23 ;  /* 0x0000001728008986 */ /* 0x000fe8000c101908 */
[----:B------:R-:W0:Y:S02]  /*4aa0*/  @!P2 LDG.E R3, desc[UR8][R42.64] ;  /* 0x000000082a03a981 */ /* 0x000e24000c1e1900 */
[----:B0-----:R-:W-:-:S04]  /*4ab0*/  @!P2 FMUL R3, R3, R10 ;  /* 0x0000000a0303a220 */ /* 0x001fc80000400000 */
[----:B-1----:R-:W-:-:S05]  /*4ac0*/  @!P2 FFMA R3, R20, R13, R3 ;  /* 0x0000000d1403a223 */ /* 0x002fca0000000003 */
[----:B------:R0:W-:Y:S01]  /*4ad0*/  @!P2 STG.E desc[UR8][R42.64], R3 ;  /* 0x000000032a00a986 */ /* 0x0001e2000c101908 */
[----:B------:R-:W-:-:S13]  /*4ae0*/  ISETP.NE.AND P2, PT, R89, RZ, PT ;  /* 0x000000ff5900720c */ /* 0x000fda0003f45270 */
[----:B------:R-:W2:Y:S01]  /*4af0*/  @!P2 LDG.E R10, desc[UR8][R44.64] ;  /* 0x000000082c0aa981 */ /* 0x000ea2000c1e1900 */
[----:B------:R-:W2:Y:S08]  /*4b00*/  @!P2 LDC R13, c[0x0][0x3a0] ;  /* 0x0000e800ff0dab82 */ /* 0x000eb00000000800 */
[----:B------:R-:W1:Y:S01]  /*4b10*/  @!P2 LDC R20, c[0x0][0x38c] ;  /* 0x0000e300ff14ab82 */ /* 0x000e620000000800 */
[----:B--2---:R-:W-:-:S04]  /*4b20*/  @!P2 FMUL R10, R10, R13 ;  /* 0x0000000d0a0aa220 */ /* 0x004fc80000400000 */
[----:B-1----:R-:W-:-:S05]  /*4b30*/  @!P2 FFMA R29, R29, R20, R10 ;  /* 0x000000141d1da223 */ /* 0x002fca000000000a */
[----:B------:R-:W-:Y:S01]  /*4b40*/  @!P2 STG.E desc[UR8][R44.64], R29 ;  /* 0x0000001d2c00a986 */ /* 0x000fe2000c101908 */
[----:B------:R-:W-:-:S13]  /*4b50*/  ISETP.NE.AND P2, PT, R88, RZ, PT ;  /* 0x000000ff5800720c */ /* 0x000fda0003f45270 */
[----:B------:R-:W2:Y:S01]  /*4b60*/  @!P2 LDG.E R10, desc[UR8][R46.64] ;  /* 0x000000082e0aa981 */ /* 0x000ea2000c1e1900 */
[----:B------:R-:W2:Y:S08]  /*4b70*/  @!P2 LDC R13, c[0x0][0x3a0] ;  /* 0x0000e800ff0dab82 */ /* 0x000eb00000000800 */
[----:B------:R-:W1:Y:S01]  /*4b80*/  @!P2 LDC R20, c[0x0][0x38c] ;  /* 0x0000e300ff14ab82 */ /* 0x000e620000000800 */
[----:B------:R-:W-:Y:S01]  /*4b90*/  LOP3.LUT P3, RZ, R149, 0x100, RZ, 0xc0, !PT ;  /* 0x0000010095ff7812 */ /* 0x000fe2000786c0ff */
[----:B--2---:R-:W-:-:S12]  /*4ba0*/  @!P2 FMUL R13, R10, R13 ;  /* 0x0000000d0a0da220 */ /* 0x004fd80000400000 */
[----:B------:R-:W2:Y:S01]  /*4bb0*/  @!P3 LDC R10, c[0x0][0x3a0] ;  /* 0x0000e800ff0abb82 */ /* 0x000ea20000000800 */
[----:B-1----:R-:W-:-:S05]  /*4bc0*/  @!P2 FFMA R13, R28, R20, R13 ;  /* 0x000000141c0da223 */ /* 0x002fca000000000d */
[----:B------:R1:W-:Y:S02]  /*4bd0*/  @!P2 STG.E desc[UR8][R46.64], R13 ;  /* 0x0000000d2e00a986 */ /* 0x0003e4000c101908 */
[----:B------:R-:W3:Y:S02]  /*4be0*/  @!P3 LDC R20, c[0x0][0x38c] ;  /* 0x0000e300ff14bb82 */ /* 0x000ee40000000800 */
[----:B0-----:R-:W2:Y:S01]  /*4bf0*/  @!P3 LDG.E R3, desc[UR8][R48.64] ;  /* 0x000000083003b981 */ /* 0x001ea2000c1e1900 */
[----:B------:R-:W-:Y:S01]  /*4c00*/  LOP3.LUT P6, RZ, R149, 0x80, RZ, 0xc0, !PT ;  /* 0x0000008095ff7812 */ /* 0x000fe200078cc0ff */
[----:B--2---:R-:W-:-:S04]  /*4c10*/  @!P3 FMUL R10, R3, R10 ;  /* 0x0000000a030ab220 */ /* 0x004fc80000400000 */
[----:B---3--:R-:W-:-:S08]  /*4c20*/  @!P3 FFMA R31, R31, R20, R10 ;  /* 0x000000141f1fb223 */ /* 0x008fd0000000000a */
[----:B------:R-:W0:Y:S01]  /*4c30*/  @!P6 LDC R10, c[0x0][0x3a0] ;  /* 0x0000e800ff0aeb82 */ /* 0x000e220000000800 */
[----:B------:R-:W-:Y:S04]  /*4c40*/  @!P3 STG.E desc[UR8][R48.64], R31 ;  /* 0x0000001f3000b986 */ /* 0x000fe8000c101908 */
[----:B------:R-:W0:Y:S03]  /*4c50*/  @!P6 LDG.E R3, desc[UR8][R50.64] ;  /* 0x000000083203e981 */ /* 0x000e26000c1e1900 */
[----:B------:R-:W2:Y:S01]  /*4c60*/  @!P6 LDC R20, c[0x0][0x38c] ;  /* 0x0000e300ff14eb82 */ /* 0x000ea20000000800 */
[----:B------:R-:W-:Y:S01]  /*4c70*/  LOP3.LUT P0, RZ, R149, 0x10000000, RZ, 0xc0, !PT ;  /* 0x1000000095ff7812 */ /* 0x000fe2000780c0ff */
[----:B0-----:R-:W-:Y:S01]  /*4c80*/  @!P6 FMUL R3, R3, R10 ;  /* 0x0000000a0303e220 */ /* 0x001fe20000400000 */
[----:B------:R-:W-:-:S04]  /*4c90*/  IADD3 R10, PT, PT, R152, 0x4, RZ ;  /* 0x00000004980a7810 */ /* 0x000fc80007ffe0ff */
[----:B------:R-:W-:Y:S01]  /*4ca0*/  ISETP.GE.U32.OR P0, PT, R10, UR4, P0 ;  /* 0x000000040a007c0c */ /* 0x000fe20008706470 */
[----:B--2---:R-:W-:-:S05]  /*4cb0*/  @!P6 FFMA R3, R30, R20, R3 ;  /* 0x000000141e03e223 */ /* 0x004fca0000000003 */
[----:B------:R0:W-:Y:S07]  /*4cc0*/  @!P6 STG.E desc[UR8][R50.64], R3 ;  /* 0x000000033200e986 */ /* 0x0001ee000c101908 */
[----:B-1----:R-:W2:Y:S01]  /*4cd0*/  @!P0 LDG.E R13, desc[UR8][R52.64] ;  /* 0x00000008340d8981 */ /* 0x002ea2000c1e1900 */
        /* <DEDUP_REMOVED lines=21> */
[----:B------:R-:W-:Y:S01]  /*4e30*/  @!P0 STG.E desc[UR8][R52.64+0x8], R21 ;  /* 0x0000081534008986 */ /* 0x000fe2000c101908 */
[----:B------:R-:W-:-:S13]  /*4e40*/  ISETP.GE.U32.OR P0, PT, R10, UR4, P3 ;  /* 0x000000040a007c0c */ /* 0x000fda0009f06470 */
[----:B------:R-:W2:Y:S01]  /*4e50*/  @!P0 LDG.E R3, desc[UR8][R52.64+0xc] ;  /* 0x00000c0834038981 */ /* 0x000ea2000c1e1900 */
[----:B------:R-:W2:Y:S08]  /*4e60*/  @!P0 LDC R8, c[0x0][0x3a0] ;  /* 0x0000e800ff088b82 */ /* 0x000eb00000000800 */
[----:B------:R-:W1:Y:S01]  /*4e70*/  @!P0 LDC R11, c[0x0][0x38c] ;  /* 0x0000e300ff0b8b82 */ /* 0x000e620000000800 */
        /* <DEDUP_REMOVED lines=8> */
[----:B--2---:R-:W-:-:S04]  /*4f00*/  @!P0 FMUL R8, R8, R11 ;  /* 0x0000000b08088220 */ /* 0x004fc80000400000 */
[----:B0-----:R-:W-:-:S05]  /*4f10*/  @!P0 FFMA R73, R73, R13, R8 ;  /* 0x0000000d49498223 */ /* 0x001fca0000000008 */
[----:B------:R-:W-:Y:S01]  /*4f20*/  @!P0 STG.E desc[UR8][R54.64], R73 ;  /* 0x0000004936008986 */ /* 0x000fe2000c101908 */
[----:B------:R-:W-:-:S13]  /*4f30*/  ISETP.GE.U32.OR P0, PT, R10, UR4, P5 ;  /* 0x000000040a007c0c */ /* 0x000fda000af06470 */
[----:B------:R-:W1:Y:S01]  /*4f40*/  @!P0 LDG.E R8, desc[UR8][R54.64+0x4] ;  /* 0x0000040836088981 */ /* 0x000e62000c1e1900 */
[----:B------:R-:W1:Y:S08]  /*4f50*/  @!P0 LDC R11, c[0x0][0x3a0] ;  /* 0x0000e800ff0b8b82 */ /* 0x000e700000000800 */
[----:B------:R-:W0:Y:S01]  /*4f60*/  @!P0 LDC R13, c[0x0][0x38c] ;  /* 0x0000e300ff0d8b82 */ /* 0x000e220000000800 */
[----:B-1----:R-:W-:-:S04]  /*4f70*/  @!P0 FMUL R3, R8, R11 ;  /* 0x0000000b08038220 */ /* 0x002fc80000400000 */
[----:B0-----:R-:W-:-:S05]  /*4f80*/  @!P0 FFMA R3, R72, R13, R3 ;  /* 0x0000000d48038223 */ /* 0x001fca0000000003 */
        /* <DEDUP_REMOVED lines=9> */
[----:B------:R-:W0:Y:S01]  /*5020*/  @!P0 LDG.E R8, desc[UR8][R54.64+0xc] ;  /* 0x00000c0836088981 */ /* 0x000e22000c1e1900 */
[----:B------:R-:W0:Y:S08]  /*5030*/  @!P0 LDC R11, c[0x0][0x3a0] ;  /* 0x0000e800ff0b8b82 */ /* 0x000e300000000800 */
[----:B------:R-:W1:Y:S01]  /*5040*/  @!P0 LDC R10, c[0x0][0x38c] ;  /* 0x0000e300ff0a8b82 */ /* 0x000e620000000800 */
[----:B------:R-:W-:-:S02]  /*5050*/  P2R R20, PR, RZ, 0x40 ;  /* 0x00000040ff147803 */ /* 0x000fc40000000000 */
[----:B------:R-:W-:Y:S01]  /*5060*/  LOP3.LUT P6, RZ, R149, 0x100000, RZ, 0xc0, !PT ;  /* 0x0010000095ff7812 */ /* 0x000fe200078cc0ff */
[----:B0-----:R-:W-:-:S12]  /*5070*/  @!P0 FMUL R3, R8, R11 ;  /* 0x0000000b08038220 */ /* 0x001fd80000400000 */
[----:B------:R-:W0:Y:S01]  /*5080*/  @!P6 LDC R11, c[0x0][0x3a0] ;  /* 0x0000e800ff0beb82 */ /* 0x000e220000000800 */
[----:B-1----:R-:W-:-:S05]  /*5090*/  @!P0 FFMA R3, R74, R10, R3 ;  /* 0x0000000a4a038223 */ /* 0x002fca0000000003 */
[----:B------:R1:W-:Y:S02]  /*50a0*/  @!P0 STG.E desc[UR8][R54.64+0xc], R3 ;  /* 0x00000c0336008986 */ /* 0x0003e4000c101908 */
[----:B------:R-:W2:Y:S02]  /*50b0*/  @!P6 LDC R10, c[0x0][0x38c] ;  /* 0x0000e300ff0aeb82 */ /* 0x000ea40000000800 */
[----:B------:R-:W0:Y:S01]  /*50c0*/  @!P6 LDG.E R8, desc[UR8][R56.64] ;  /* 0x000000083808e981 */ /* 0x000e22000c1e1900 */
[----:B------:R-:W-:Y:S01]  /*50d0*/  LOP3.LUT P3, RZ, R149, 0x80000, RZ, 0xc0, !PT ;  /* 0x0008000095ff7812 */ /* 0x000fe2000786c0ff */
[----:B0-----:R-:W-:-:S12]  /*50e0*/  @!P6 FMUL R8, R8, R11 ;  /* 0x0000000b0808e220 */ /* 0x001fd80000400000 */
[----:B------:R-:W0:Y:S01]  /*50f0*/  @!P3 LDC R11, c[0x0][0x3a0] ;  /* 0x0000e800ff0bbb82 */ /* 0x000e220000000800 */
[----:B--2---:R-:W-:-:S05]  /*5100*/  @!P6 FFMA R9, R9, R10, R8 ;  /* 0x0000000a0909e223 */ /* 0x004fca0000000008 */
[----:B------:R2:W-:Y:S02]  /*5110*/  @!P6 STG.E desc[UR8][R56.64], R9 ;  /* 0x000000093800e986 */ /* 0x0005e4000c101908 */
[----:B------:R-:W3:Y:S02]  /*5120*/  @!P3 LDC R10, c[0x0][0x38c] ;  /* 0x0000e300ff0abb82 */ /* 0x000ee40000000800 */
[----:B------:R-:W0:Y:S01]  /*5130*/  @!P3 LDG.E R8, desc[UR8][R58.64] ;  /* 0x000000083a08b981 */ /* 0x000e22000c1e1900 */
[----:B------:R-:W-:Y:S01]  /*5140*/  LOP3.LUT P0, RZ, R149, 0x40000, RZ, 0xc0, !PT ;  /* 0x0004000095ff7812 */ /* 0x000fe2000780c0ff */
[----:B0-----:R-:W-:-:S12]  /*5150*/  @!P3 FMUL R11, R8, R11 ;  /* 0x0000000b080bb220 */ /* 0x001fd80000400000 */
[----:B------:R-:W0:Y:S01]  /*5160*/  @!P0 LDC R8, c[0x0][0x38c] ;  /* 0x0000e300ff088b82 */ /* 0x000e220000000800 */
[----:B---3--:R-:W-:-:S05]  /*5170*/  @!P3 FFMA R11, R6, R10, R11 ;  /* 0x0000000a060bb223 */ /* 0x008fca000000000b */
[----:B------:R-:W-:Y:S02]  /*5180*/  @!P3 STG.E desc[UR8][R58.64], R11 ;  /* 0x0000000b3a00b986 */ /* 0x000fe4000c101908 */
[----:B------:R-:W3:Y:S02]  /*5190*/  @!P0 LDC R6, c[0x0][0x3a0] ;  /* 0x0000e800ff068b82 */ /* 0x000ee40000000800 */
[----:B-1----:R-:W3:Y:S01]  /*51a0*/  @!P0 LDG.E R3, desc[UR8][R60.64] ;  /* 0x000000083c038981 */ /* 0x002ee2000c1e1900 */
[----:B------:R-:W-:Y:S01]  /*51b0*/  LOP3.LUT P2, RZ, R149, 0x20000, RZ, 0xc0, !PT ;  /* 0x0002000095ff7812 */ /* 0x000fe2000784c0ff */
[----:B---3--:R-:W-:-:S04]  /*51c0*/  @!P0 FMUL R6, R3, R6 ;  /* 0x0000000603068220 */ /* 0x008fc80000400000 */
[----:B0-----:R-:W-:-:S08]  /*51d0*/  @!P0 FFMA R19, R19, R8, R6 ;  /* 0x0000000813138223 */ /* 0x001fd00000000006 */
        /* <DEDUP_REMOVED lines=18> */
[----:B------:R-:W-:Y:S01]  /*5300*/  ISETP.NE.AND P2, PT, R153, RZ, PT ;  /* 0x000000ff9900720c */ /* 0x000fe20003f45270 */
[----:B--2---:R-:W-:-:S12]  /*5310*/  @!P1 FMUL R9, R6, R9 ;  /* 0x0000000906099220 */ /* 0x004fd80000400000 */
[----:B------:R-:W2:Y:S01]  /*5320*/  @!P2 LDC R6, c[0x0][0x3a0] ;  /* 0x0000e800ff06ab82 */ /* 0x000ea20000000800 */
[----:B0-----:R-:W-:-:S05]  /*5330*/  @!P1 FFMA R9, R76, R8, R9 ;  /* 0x000000084c099223 */ /* 0x001fca0000000009 */
[----:B------:R0:W-:Y:S02]  /*5340*/  @!P1 STG.E desc[UR8][R66.64], R9 ;  /* 0x0000000942009986 */ /* 0x0001e4000c101908 */
[----:B------:R-:W3:Y:S02]  /*5350*/  @!P2 LDC R8, c[0x0][0x38c] ;  /* 0x0000e300ff08ab82 */ /* 0x000ee40000000800 */
[----:B-1----:R-:W2:Y:S01]  /*5360*/  @!P2 LDG.E R3, desc[UR8][R94.64] ;  /* 0x000000085e03a981 */ /* 0x002ea2000c1e1900 */
[----:B------:R-:W-:Y:S01]  /*5370*/  ISETP.NE.AND P3, PT, R155, RZ, PT ;  /* 0x000000ff9b00720c */ /* 0x000fe20003f65270 */
[----:B--2---:R-:W-:-:S04]  /*5380*/  @!P2 FMUL R6, R3, R6 ;  /* 0x000000060306a220 */ /* 0x004fc80000400000 */
[----:B---3--:R-:W-:-:S08]  /*5390*/  @!P2 FFMA R79, R79, R8, R6 ;  /* 0x000000084f4fa223 */ /* 0x008fd00000000006 */
[----:B------:R-:W1:Y:S01]  /*53a0*/  @!P3 LDC R6, c[0x0][0x3a0] ;  /* 0x0000e800ff06bb82 */ /* 0x000e620000000800 */
[----:B------:R-:W-:Y:S04]  /*53b0*/  @!P2 STG.E desc[UR8][R94.64], R79 ;  /* 0x0000004f5e00a986 */ /* 0x000fe8000c101908 */
[----:B------:R-:W1:Y:S03]  /*53c0*/  @!P3 LDG.E R3, desc[UR8][R96.64] ;  /* 0x000000086003b981 */ /* 0x000e66000c1e1900 */
[----:B------:R-:W2:Y:S01]  /*53d0*/  @!P3 LDC R8, c[0x0][0x38c] ;  /* 0x0000e300ff08bb82 */ /* 0x000ea20000000800 */
[----:B------:R-:W-:Y:S02]  /*53e0*/  LOP3.LUT P0, RZ, R149, 0x10000000, RZ, 0xc0, !PT ;  /* 0x1000000095ff7812 */ /* 0x000fe4000780c0ff */
[----:B------:R-:W-:-:S04]  /*53f0*/  IADD3 R152, PT, PT, R152, 0x6, RZ ;  /* 0x0000000698987810 */ /* 0x000fc80007ffe0ff */
[----:B------:R-:W-:-:S13]  /*5400*/  ISETP.GE.U32.OR P0, PT, R152, UR4, P0 ;  /* 0x0000000498007c0c */ /* 0x000fda0008706470 */
[----:B0-----:R-:W0:Y:S01]  /*5410*/  @!P0 LDC R9, c[0x0][0x3a0] ;  /* 0x0000e800ff098b82 */ /* 0x001e220000000800 */
[----:B-1----:R-:W-:-:S04]  /*5420*/  @!P3 FMUL R3, R3, R6 ;  /* 0x000000060303b220 */ /* 0x002fc80000400000 */
[----:B--2---:R-:W-:-:S03]  /*5430*/  @!P3 FFMA R3, R80, R8, R3 ;  /* 0x000000085003b223 */ /* 0x004fc60000000003 */
[----:B------:R-:W1:Y:S02]  /*5440*/  @!P0 LDC R8, c[0x0][0x38c] ;  /* 0x0000e300ff088b82 */ /* 0x000e640000000800 */
[----:B------:R2:W-:Y:S04]  /*5450*/  @!P3 STG.E desc[UR8][R96.64], R3 ;  /* 0x000000036000b986 */ /* 0x0005e8000c101908 */
[----:B------:R-:W0:Y:S01]  /*5460*/  @!P0 LDG.E R6, desc[UR8][R98.64] ;  /* 0x0000000862068981 */ /* 0x000e22000c1e1900 */
[----:B------:R-:W-:Y:S01]  /*5470*/  LOP3.LUT P3, RZ, R149, 0x1000000, RZ, 0xc0, !PT ;  /* 0x0100000095ff7812 */ /* 0x000fe2000786c0ff */
[----:B0-----:R-:W-:-:S04]  /*5480*/  @!P0 FMUL R6, R6, R9 ;  /* 0x0000000906068220 */ /* 0x001fc80000400000 */
[----:B-1----:R-:W-:-:S05]  /*5490*/  @!P0 FFMA R7, R7, R8, R6 ;  /* 0x0000000807078223 */ /* 0x002fca0000000006 */
[----:B------:R0:W-:Y:S01]  /*54a0*/  @!P0 STG.E desc[UR8][R98.64], R7 ;  /* 0x0000000762008986 */ /* 0x0001e2000c101908 */
[----:B------:R-:W-:-:S13]  /*54b0*/  ISETP.GE.U32.OR P0, PT, R152, UR4, P3 ;  /* 0x0000000498007c0c */ /* 0x000fda0009f06470 */
[----:B------:R-:W3:Y:S01]  /*54c0*/  @!P0 LDG.E R6, desc[UR8][R98.64+0x4] ;  /* 0x0000040862068981 */ /* 0x000ee2000c1e1900 */
[----:B--2---:R-:W3:Y:S08]  /*54d0*/  @!P0 LDC R3, c[0x0][0x3a0] ;  /* 0x0000e800ff038b82 */ /* 0x004ef00000000800 */
[----:B------:R-:W1:Y:S01]  /*54e0*/  @!P0 LDC R8, c[0x0][0x38c] ;  /* 0x0000e300ff088b82 */ /* 0x000e620000000800 */
[----:B------:R-:W-:Y:S01]  /*54f0*/  ISETP.NE.AND P6, PT, R20, RZ, PT ;  /* 0x000000ff1400720c */ /* 0x000fe20003fc5270 */
[----:B---3--:R-:W-:-:S04]  /*5500*/  @!P0 FMUL R3, R6, R3 ;  /* 0x0000000306038220 */ /* 0x008fc80000400000 */
[----:B-1----:R-:W-:-:S05]  /*5510*/  @!P0 FFMA R3, R4, R8, R3 ;  /* 0x0000000804038223 */ /* 0x002fca0000000003 */
[----:B------:R1:W-:Y:S01]  /*5520*/  @!P0 STG.E desc[UR8][R98.64+0x4], R3 ;  /* 0x0000040362008986 */ /* 0x0003e2000c101908 */
[----:B------:R-:W-:-:S13]  /*5530*/  ISETP.GE.U32.OR P0, PT, R152, UR4, P6 ;  /* 0x0000000498007c0c */ /* 0x000fda000b706470 */
[----:B------:R-:W2:Y:S01]  /*5540*/  @!P0 LDG.E R4, desc[UR8][R100.64] ;  /* 0x0000000864048981 */ /* 0x000ea2000c1e1900 */
[----:B------:R-:W2:Y:S08]  /*5550*/  @!P0 LDC R9, c[0x0][0x3a0] ;  /* 0x0000e800ff098b82 */ /* 0x000eb00000000800 */
[----:B------:R-:W3:Y:S01]  /*5560*/  @!P0 LDC R6, c[0x0][0x38c] ;  /* 0x0000e300ff068b82 */ /* 0x000ee20000000800 */
[----:B------:R-:W-:Y:S01]  /*5570*/  LOP3.LUT P1, RZ, R149, 0x8000000, RZ, 0xc0, !PT ;  /* 0x0800000095ff7812 */ /* 0x000fe2000782c0ff */
[----:B--2---:R-:W-:-:S04]  /*5580*/  @!P0 FMUL R4, R4, R9 ;  /* 0x0000000904048220 */ /* 0x004fc80000400000 */
[----:B---3--:R-:W-:-:S05]  /*5590*/  @!P0 FFMA R17, R17, R6, R4 ;  /* 0x0000000611118223 */ /* 0x008fca0000000004 */
[----:B------:R-:W-:Y:S01]  /*55a0*/  @!P0 STG.E desc[UR8][R100.64], R17 ;  /* 0x0000001164008986 */ /* 0x000fe2000c101908 */
[----:B------:R-:W-:-:S13]  /*55b0*/  ISETP.GE.U32.OR P0, PT, R152, UR4, P1 ;  /* 0x0000000498007c0c */ /* 0x000fda0008f06470 */
[----:B------:R-:W1:Y:S01]  /*55c0*/  @!P0 LDG.E R4, desc[UR8][R100.64+0x4] ;  /* 0x0000040864048981 */ /* 0x000e62000c1e1900 */
[----:B0-----:R-:W1:Y:S08]  /*55d0*/  @!P0 LDC R7, c[0x0][0x3a0] ;  /* 0x0000e800ff078b82 */ /* 0x001e700000000800 */
[----:B------:R-:W0:Y:S01]  /*55e0*/  @!P0 LDC R6, c[0x0][0x38c] ;  /* 0x0000e300ff068b82 */ /* 0x000e220000000800 */
[----:B------:R-:W-:Y:S01]  /*55f0*/  LOP3.LUT P2, RZ, R149, 0x4000000, RZ, 0xc0, !PT ;  /* 0x0400000095ff7812 */ /* 0x000fe2000784c0ff */
        /* <DEDUP_REMOVED lines=21> */
[----:B------:R-:W-:Y:S01]  /*5750*/  LOP3.LUT P3, RZ, R149, 0x200000, RZ, 0xc0, !PT ;  /* 0x0020000095ff7812 */ /* 0x000fe2000786c0ff */
[----:B--2---:R-:W-:-:S04]  /*5760*/  @!P0 FMUL R4, R4, R7 ;  /* 0x0000000704048220 */ /* 0x004fc80000400000 */
[----:B-1----:R-:W-:-:S05]  /*5770*/  @!P0 FFMA R87, R87, R6, R4 ;  /* 0x0000000657578223 */ /* 0x002fca0000000004 */
[----:B------:R-:W-:Y:S01]  /*5780*/  @!P0 STG.E desc[UR8][R104.64], R87 ;  /* 0x0000005768008986 */ /* 0x000fe2000c101908 */
[----:B------:R-:W-:-:S13]  /*5790*/  ISETP.GE.U32.OR P0, PT, R152, UR4, P3 ;  /* 0x0000000498007c0c */ /* 0x000fda0009f06470 */
[----:B------:R-:W0:Y:S01]  /*57a0*/  @!P0 LDG.E R4, desc[UR8][R104.64+0x4] ;  /* 0x0000040868048981 */ /* 0x000e22000c1e1900 */
[----:B------:R-:W0:Y:S08]  /*57b0*/  @!P0 LDC R7, c[0x0][0x3a0] ;  /* 0x0000e800ff078b82 */ /* 0x000e300000000800 */
[----:B------:R-:W1:Y:S01]  /*57c0*/  @!P0 LDC R6, c[0x0][0x38c] ;  /* 0x0000e300ff068b82 */ /* 0x000e620000000800 */
[----:B------:R-:W-:Y:S01]  /*57d0*/  ISETP.NE.AND P4, PT, R158, RZ, PT ;  /* 0x000000ff9e00720c */ /* 0x000fe20003f85270 */
[----:B0-----:R-:W-:-:S12]  /*57e0*/  @!P0 FMUL R3, R4, R7 ;  /* 0x0000000704038220 */ /* 0x001fd80000400000 */
[----:B------:R-:W0:Y:S01]  /*57f0*/  @!P4 LDC R7, c[0x0][0x3a0] ;  /* 0x0000e800ff07cb82 */ /* 0x000e220000000800 */
[----:B-1----:R-:W-:-:S05]  /*5800*/  @!P0 FFMA R3, R84, R6, R3 ;  /* 0x0000000654038223 */ /* 0x002fca0000000003 */
[----:B------:R1:W-:Y:S02]  /*5810*/  @!P0 STG.E desc[UR8][R104.64+0x4], R3 ;  /* 0x0000040368008986 */ /* 0x0003e4000c101908 */
[----:B------:R-:W2:Y:S02]  /*5820*/  @!P4 LDC R6, c[0x0][0x38c] ;  /* 0x0000e300ff06cb82 */ /* 0x000ea40000000800 */
[----:B------:R-:W0:Y:S01]  /*5830*/  @!P4 LDG.E R4, desc[UR8][R106.64] ;  /* 0x000000086a04c981 */ /* 0x000e22000c1e1900 */
[----:B------:R-:W-:Y:S01]  /*5840*/  ISETP.NE.AND P5, PT, R159, RZ, PT ;  /* 0x000000ff9f00720c */ /* 0x000fe20003fa5270 */
[----:B0-----:R-:W-:-:S12]  /*5850*/  @!P4 FMUL R4, R4, R7 ;  /* 0x000000070404c220 */ /* 0x001fd80000400000 */
[----:B------:R-:W0:Y:S01]  /*5860*/  @!P5 LDC R7, c[0x0][0x3a0] ;  /* 0x0000e800ff07db82 */ /* 0x000e220000000800 */
[----:B--2---:R-:W-:-:S05]  /*5870*/  @!P4 FFMA R5, R5, R6, R4 ;  /* 0x000000060505c223 */ /* 0x004fca0000000004 */
[----:B------:R2:W-:Y:S02]  /*5880*/  @!P4 STG.E desc[UR8][R106.64], R5 ;  /* 0x000000056a00c986 */ /* 0x0005e4000c101908 */
[----:B------:R-:W3:Y:S02]  /*5890*/  @!P5 LDC R6, c[0x0][0x38c] ;  /* 0x0000e300ff06db82 */ /* 0x000ee40000000800 */
[----:B------:R-:W0:Y:S01]  /*58a0*/  @!P5 LDG.E R4, desc[UR8][R108.64] ;  /* 0x000000086c04d981 */ /* 0x000e22000c1e1900 */
[----:B------:R-:W-:Y:S02]  /*58b0*/  ISETP.NE.AND P6, PT, R160, RZ, PT ;  /* 0x000000ffa000720c */ /* 0x000fe40003fc5270 */
[----:B------:R-:W-:-:S11]  /*58c0*/  ISETP.GE.U32.OR P0, PT, R147, UR4, P1 ;  /* 0x0000000493007c0c */ /* 0x000fd60008f06470 */
[----:B------:R-:W4:Y:S01]  /*58d0*/  @!P6 LDC R9, c[0x0][0x38c] ;  /* 0x0000e300ff09eb82 */ /* 0x000f220000000800 */
[----:B0-----:R-:W-:-:S07]  /*58e0*/  @!P5 FMUL R7, R4, R7 ;  /* 0x000000070407d220 */ /* 0x001fce0000400000 */
[----:B------:R-:W0:Y:S01]  /*58f0*/  @!P0 LDC R10, c[0x0][0x3a0] ;  /* 0x0000e800ff0a8b82 */ /* 0x000e220000000800 */
[----:B---3--:R-:W-:-:S05]  /*5900*/  @!P5 FFMA R7, R12, R6, R7 ;  /* 0x000000060c07d223 */ /* 0x008fca0000000007 */
[----:B------:R3:W-:Y:S02]  /*5910*/  @!P5 STG.E desc[UR8][R108.64], R7 ;  /* 0x000000076c00d986 */ /* 0x0007e4000c101908 */
[----:B------:R-:W5:Y:S02]  /*5920*/  @!P6 LDC R6, c[0x0][0x3a0] ;  /* 0x0000e800ff06eb82 */ /* 0x000f640000000800 */
[----:B-1----:R-:W5:Y:S01]  /*5930*/  @!P6 LDG.E R3, desc[UR8][R110.64] ;  /* 0x000000086e03e981 */ /* 0x002f62000c1e1900 */
[----:B--2---:R-:W-:-:S04]  /*5940*/  @!P0 IADD3 R5, PT, PT, R154, R145, RZ ;  /* 0x000000919a058210 */ /* 0x004fc80007ffe0ff */
[----:B------:R-:W-:-:S04]  /*5950*/  @!P0 IADD3 R5, P1, PT, R5, R0, RZ ;  /* 0x0000000005058210 */ /* 0x000fc80007f3e0ff */
[----:B------:R-:W-:Y:S02]  /*5960*/  @!P0 IADD3.X R8, PT, PT, RZ, R2, RZ, P1, !PT ;  /* 0x00000002ff088210 */ /* 0x000fe40000ffe4ff */
[----:B------:R-:W-:-:S04]  /*5970*/  @!P0 LEA R4, P1, R5, UR6, 0x2 ;  /* 0x0000000605048c11 */ /* 0x000fc8000f8210ff */
[----:B------:R-:W-:Y:S01]  /*5980*/  @!P0 LEA.HI.X R5, R5, UR7, R8, 0x2, P1 ;  /* 0x0000000705058c11 */ /* 0x000fe200088f1408 */
[----:B-----5:R-:W-:-:S04]  /*5990*/  @!P6 FMUL R6, R3, R6 ;  /* 0x000000060306e220 */ /* 0x020fc80000400000 */
[----:B----4-:R-:W-:Y:S01]  /*59a0*/  @!P6 FFMA R15, R15, R9, R6 ;  /* 0x000000090f0fe223 */ /* 0x010fe20000000006 */
[----:B------:R-:W-:Y:S01]  /*59b0*/  ISETP.GE.U32.OR P1, PT, R147, UR4, P2 ;  /* 0x0000000493007c0c */ /* 0x000fe20009726470 */
[----:B------:R-:W1:Y:S03]  /*59c0*/  @!P0 LDC R9, c[0x0][0x38c] ;  /* 0x0000e300ff098b82 */ /* 0x000e660000000800 */
[----:B------:R-:W-:Y:S04]  /*59d0*/  @!P6 STG.E desc[UR8][R110.64], R15 ;  /* 0x0000000f6e00e986 */ /* 0x000fe8000c101908 */
[----:B------:R-:W0:Y:S05]  /*59e0*/  @!P0 LDG.E R3, desc[UR8][R4.64] ;  /* 0x0000000804038981 */ /* 0x000e2a000c1e1900 */
[----:B---3--:R-:W-:Y:S01]  /*59f0*/  @!P1 IADD3 R7, PT, PT, R150, R145, RZ ;  /* 0x0000009196079210 */ /* 0x008fe20007ffe0ff */
[----:B------:R-:W2:Y:S03]  /*5a00*/  @!P1 LDC R13, c[0x0][0x38c] ;  /* 0x0000e300ff0d9b82 */ /* 0x000ea60000000800 */
[----:B------:R-:W-:-:S04]  /*5a10*/  @!P1 IADD3 R7, P2, PT, R7, R0, RZ ;  /* 0x0000000007079210 */ /* 0x000fc80007f5e0ff */
[----:B------:R-:W-:Y:S02]  /*5a20*/  @!P1 IADD3.X R8, PT, PT, RZ, R2, RZ, P2, !PT ;  /* 0x00000002ff089210 */ /* 0x000fe400017fe4ff */
[----:B------:R-:W-:-:S04]  /*5a30*/  @!P1 LEA R6, P2, R7, UR6, 0x2 ;  /* 0x0000000607069c11 */ /* 0x000fc8000f8410ff */
[----:B------:R-:W-:Y:S01]  /*5a40*/  @!P1 LEA.HI.X R7, R7, UR7, R8, 0x2, P2 ;  /* 0x0000000707079c11 */ /* 0x000fe200090f1408 */
[----:B0-----:R-:W-:Y:S01]  /*5a50*/  @!P0 FMUL R3, R3, R10 ;  /* 0x0000000a03038220 */ /* 0x001fe20000400000 */
[----:B------:R-:W-:Y:S01]  /*5a60*/  LOP3.LUT P5, RZ, R149, 0x800000, RZ, 0xc0, !PT ;  /* 0x0080000095ff7812 */ /* 0x000fe200078ac0ff */
[----:B------:R-:W0:Y:S02]  /*5a70*/  @!P1 LDC R10, c[0x0][0x3a0] ;  /* 0x0000e800ff0a9b82 */ /* 0x000e240000000800 */
[----:B-1----:R-:W-:-:S05]  /*5a80*/  @!P0 FFMA R3, R22, R9, R3 ;  /* 0x0000000916038223 */ /* 0x002fca0000000003 */
[----:B------:R1:W-:Y:S04]  /*5a90*/  @!P0 STG.E desc[UR8][R4.64], R3 ;  /* 0x0000000304008986 */ /* 0x0003e8000c101908 */
[----:B------:R-:W0:Y:S01]  /*5aa0*/  @!P1 LDG.E R9, desc[UR8][R6.64] ;  /* 0x0000000806099981 */ /* 0x000e22000c1e1900 */
[----:B------:R-:W-:-:S13]  /*5ab0*/  ISETP.GE.U32.OR P0, PT, R147, UR4, P5 ;  /* 0x0000000493007c0c */ /* 0x000fda000af06470 */
[----:B------:R-:W-:Y:S01]  /*5ac0*/  @!P0 IADD3 R11, PT, PT, R148, R145, RZ ;  /* 0x00000091940b8210 */ /* 0x000fe20007ffe0ff */
[----:B-1----:R-:W1:Y:S03]  /*5ad0*/  @!P0 LDC R4, c[0x0][0x3a0] ;  /* 0x0000e800ff048b82 */ /* 0x002e660000000800 */
[----:B------:R-:W-:-:S04]  /*5ae0*/  @!P0 IADD3 R11, P2, PT, R11, R0, RZ ;  /* 0x000000000b0b8210 */ /* 0x000fc80007f5e0ff */
[----:B------:R-:W-:Y:S01]  /*5af0*/  @!P0 IADD3.X R12, PT, PT, RZ, R2, RZ, P2, !PT ;  /* 0x00000002ff0c8210 */ /* 0x000fe200017fe4ff */
[----:B------:R-:W3:Y:S01]  /*5b00*/  @!P0 LDC R5, c[0x0][0x38c] ;  /* 0x0000e300ff058b82 */ /* 0x000ee20000000800 */
[----:B------:R-:W-:Y:S01]  /*5b10*/  @!P0 LEA R8, P2, R11, UR6, 0x2 ;  /* 0x000000060b088c11 */ /* 0x000fe2000f8410ff */
[----:B0-----:R-:W-:-:S03]  /*5b20*/  @!P1 FMUL R10, R9, R10 ;  /* 0x0000000a090a9220 */ /* 0x001fc60000400000 */
[----:B------:R-:W-:Y:S01]  /*5b30*/  @!P0 LEA.HI.X R9, R11, UR7, R12, 0x2, P2 ;  /* 0x000000070b098c11 */ /* 0x000fe200090f140c */
[----:B--2---:R-:W-:-:S05]  /*5b40*/  @!P1 FFMA R91, R91, R13, R10 ;  /* 0x0000000d5b5b9223 */ /* 0x004fca000000000a */
[----:B------:R0:W-:Y:S04]  /*5b50*/  @!P1 STG.E desc[UR8][R6.64], R91 ;  /* 0x0000005b06009986 */ /* 0x0001e8000c101908 */
[----:B------:R-:W1:Y:S01]  /*5b60*/  @!P0 LDG.E R3, desc[UR8][R8.64] ;  /* 0x0000000808038981 */ /* 0x000e62000c1e1900 */
[----:B------:R-:W-:-:S04]  /*5b70*/  LOP3.LUT P4, RZ, R149, 0x400000, RZ, 0xc0, !PT ;  /* 0x0040000095ff7812 */ /* 0x000fc8000788c0ff */
[C---:B------:R-:W-:Y:S01]  /*5b80*/  ISETP.GE.U32.OR P1, PT, R147.reuse, UR4, P4 ;  /* 0x0000000493007c0c */ /* 0x040fe2000a726470 */
[----:B------:R-:W-:Y:S01]  /*5b90*/  BSSY.RECONVERGENT B0, `(.L_x_6) ;  /* 0x0000011000007945 */ /* 0x000fe20003800200 */
[----:B------:R-:W-:Y:S01]  /*5ba0*/  ISETP.GE.U32.OR P2, PT, R147, UR4, P3 ;  /* 0x0000000493007c0c */ /* 0x000fe20009f46470 */
[----:B-1----:R-:W-:-:S04]  /*5bb0*/  @!P0 FMUL R3, R3, R4 ;  /* 0x0000000403038220 */ /* 0x002fc80000400000 */
[----:B---3--:R-:W-:-:S05]  /*5bc0*/  @!P0 FFMA R3, R92, R5, R3 ;  /* 0x000000055c038223 */ /* 0x008fca0000000003 */
[----:B------:R0:W-:Y:S01]  /*5bd0*/  @!P0 STG.E desc[UR8][R8.64], R3 ;  /* 0x0000000308008986 */ /* 0x0001e2000c101908 */
[----:B------:R-:W-:Y:S05]  /*5be0*/  @P1 BRA `(.L_x_7) ;  /* 0x00000000002c1947 */ /* 0x000fea0003800000 */
[----:B0-----:R-:W-:Y:S01]  /*5bf0*/  IADD3 R3, PT, PT, R146, R145, RZ ;  /* 0x0000009192037210 */ /* 0x001fe20007ffe0ff */
[----:B------:R-:W0:Y:S03]  /*5c00*/  LDCU UR5, c[0x0][0x3a0] ;  /* 0x00007400ff0577ac */ /* 0x000e260008000800 */
[----:B------:R-:W-:Y:S01]  /*5c10*/  IADD3 R3, P0, PT, R3, R0, RZ ;  /* 0x0000000003037210 */ /* 0x000fe20007f1e0ff */
[----:B------:R-:W1:Y:S03]  /*5c20*/  LDCU UR10, c[0x0][0x38c] ;  /* 0x00007180ff0a77ac */ /* 0x000e660008000800 */
[----:B------:R-:W-:Y:S02]  /*5c30*/  IADD3.X R6, PT, PT, RZ, R2, RZ, P0, !PT ;  /* 0x00000002ff067210 */ /* 0x000fe400007fe4ff */
[----:B------:R-:W-:-:S04]  /*5c40*/  LEA R4, P0, R3, UR6, 0x2 ;  /* 0x0000000603047c11 */ /* 0x000fc8000f8010ff */
[----:B------:R-:W-:-:S05]  /*5c50*/  LEA.HI.X R5, R3, UR7, R6, 0x2, P0 ;  /* 0x0000000703057c11 */ /* 0x000fca00080f1406 */
[----:B------:R-:W0:Y:S02]  /*5c60*/  LDG.E R3, desc[UR8][R4.64] ;  /* 0x0000000804037981 */ /* 0x000e24000c1e1900 */
[----:B0-----:R-:W-:-:S04]  /*5c70*/  FMUL R6, R3, UR5 ;  /* 0x0000000503067c20 */ /* 0x001fc80008400000 */
[----:B-1----:R-:W-:-:S05]  /*5c80*/  FFMA R117, R117, UR10, R6 ;  /* 0x0000000a75757c23 */ /* 0x002fca0008000006 */
[----:B------:R1:W-:Y:S02]  /*5c90*/  STG.E desc[UR8][R4.64], R117 ;  /* 0x0000007504007986 */ /* 0x0003e4000c101908 */
.L_x_7:
[----:B------:R-:W-:Y:S05]  /*5ca0*/  BSYNC.RECONVERGENT B0 ;  /* 0x0000000000007941 */ /* 0x000fea0003800200 */
.L_x_6:
[----:B------:R-:W-:Y:S05]  /*5cb0*/  @P2 EXIT ;  /* 0x000000000000294d */ /* 0x000fea0003800000 */
[----:B------:R-:W-:Y:S01]  /*5cc0*/  IADD3 R145, PT, PT, R144, R145, RZ ;  /* 0x0000009190917210 */ /* 0x000fe20007ffe0ff */
[----:B------:R-:W1:Y:S03]  /*5cd0*/  LDCU UR4, c[0x0][0x3a0] ;  /* 0x00007400ff0477ac */ /* 0x000e660008000800 */
[----:B------:R-:W-:Y:S01]  /*5ce0*/  IADD3 R145, P0, PT, R145, R0, RZ ;  /* 0x0000000091917210 */ /* 0x000fe20007f1e0ff */
[----:B------:R-:W2:Y:S03]  /*5cf0*/  LDCU UR5, c[0x0][0x38c] ;  /* 0x00007180ff0577ac */ /* 0x000ea60008000800 */
[----:B------:R-:W-:Y:S02]  /*5d00*/  IADD3.X R0, PT, PT, RZ, R2, RZ, P0, !PT ;  /* 0x00000002ff007210 */ /* 0x000fe400007fe4ff */
[----:B------:R-:W-:-:S04]  /*5d10*/  LEA R2, P0, R145, UR6, 0x2 ;  /* 0x0000000691027c11 */ /* 0x000fc8000f8010ff */
[----:B0-----:R-:W-:-:S05]  /*5d20*/  LEA.HI.X R3, R145, UR7, R0, 0x2, P0 ;  /* 0x0000000791037c11 */ /* 0x001fca00080f1400 */
[----:B------:R-:W1:Y:S02]  /*5d30*/  LDG.E R0, desc[UR8][R2.64] ;  /* 0x0000000802007981 */ /* 0x000e64000c1e1900 */
[----:B-1----:R-:W-:-:S04]  /*5d40*/  FMUL R5, R0, UR4 ;  /* 0x0000000400057c20 */ /* 0x002fc80008400000 */
[----:B--2---:R-:W-:-:S05]  /*5d50*/  FFMA R5, R116, UR5, R5 ;  /* 0x0000000574057c23 */ /* 0x004fca0008000005 */
[----:B------:R-:W-:Y:S01]  /*5d60*/  STG.E desc[UR8][R2.64], R5 ;  /* 0x0000000502007986 */ /* 0x000fe2000c101908 */
[----:B------:R-:W-:Y:S05]  /*5d70*/  EXIT ;  /* 0x000000000000794d */ /* 0x000fea0003800000 */
.L_x_8:
[----:B------:R-:W-:-:S00]  /*5d80*/  BRA `(.L_x_8) ;  /* 0xfffffffc00fc7947 */ /* 0x000fc0000383ffff */
[----:B------:R-:W-:-:S00]  /*5d90*/  NOP ;  /* 0x0000000000007918 */ /* 0x000fc00000000000 */
        /* <DEDUP_REMOVED lines=14> */
.L_x_9:


//--------------------- .nv.shared._Z18sgemm2DBlocktilingILi128ELi128ELi8ELi8ELi8EEviiifPKfS1_fPf --------------------------
	.section	.nv.shared._Z18sgemm2DBlocktilingILi128ELi128ELi8ELi8ELi8EEviiifPKfS1_fPf,"aw",@nobits
	.sectionflags	@""
	.align	16
	.zero		1024


//--------------------- .nv.shared.reserved.0     --------------------------
	.section	.nv.shared.reserved.0,"aw",@nobits
	.weak		__nv_reservedSMEM_offset_0_alias
	.size		__nv_reservedSMEM_offset_0_alias, 0, 64
	.other		__nv_reservedSMEM_offset_0_alias,@"STO_CUDA_RESERVED_SHARED STV_DEFAULT"
__nv_reservedSMEM_offset_0_alias:
	.zero		0
	.zero		64


//--------------------- .nv.constant0._Z18sgemm2DBlocktilingILi128ELi128ELi8ELi8ELi8EEviiifPKfS1_fPf --------------------------
	.section	.nv.constant0._Z18sgemm2DBlocktilingILi128ELi128ELi8ELi8ELi8EEviiifPKfS1_fPf,"a",@progbits
	.sectionflags	@""
	.align	4
.nv.constant0._Z18sgemm2DBlocktilingILi128ELi128ELi8ELi8ELi8EEviiifPKfS1_fPf:
	.zero		944


//--------------------- SYMBOLS --------------------------

	.type		.nv.reservedSmem.offset0,@object
	.size		.nv.reservedSmem.offset0,0x4
	.type		.nv.reservedSmem.cap,@object
	.size		.nv.reservedSmem.cap,0x4
